//
// Generated by NVIDIA NVVM Compiler
//
// Compiler Build ID: CL-36424714
// Cuda compilation tools, release 13.0, V13.0.88
// Based on NVVM 20.0.0
//

.version 9.0
.target sm_100
.address_size 64

	// .globl	_Z20buildEmptyBinaryTreeP10RBTreeNodei
.extern .func  (.param .b32 func_retval0) vprintf
(
	.param .b64 vprintf_param_0,
	.param .b64 vprintf_param_1
)
;
.global .align 1 .b8 $str[6] = {66, 108, 97, 99, 107};
.global .align 1 .b8 $str$1[4] = {82, 101, 100};
.global .align 1 .b8 $str$2[45] = {78, 111, 100, 101, 32, 37, 100, 58, 32, 73, 110, 100, 101, 120, 32, 61, 32, 37, 100, 44, 32, 86, 97, 108, 117, 101, 32, 61, 32, 37, 100, 44, 32, 67, 111, 108, 111, 114, 32, 61, 32, 37, 115, 10};
.global .align 1 .b8 $str$3[20] = {78, 111, 100, 101, 32, 37, 100, 58, 32, 78, 111, 116, 32, 70, 111, 117, 110, 100, 10};

.visible .entry _Z20buildEmptyBinaryTreeP10RBTreeNodei(
	.param .u64 .ptr .align 1 _Z20buildEmptyBinaryTreeP10RBTreeNodei_param_0,
	.param .u32 _Z20buildEmptyBinaryTreeP10RBTreeNodei_param_1
)
{
	.reg .pred 	%p<5>;
	.reg .b32 	%r<13>;
	.reg .b64 	%rd<20>;

	ld.param.u64 	%rd9, [_Z20buildEmptyBinaryTreeP10RBTreeNodei_param_0];
	ld.param.u32 	%r3, [_Z20buildEmptyBinaryTreeP10RBTreeNodei_param_1];
	mov.u32 	%r4, %tid.x;
	mov.u32 	%r5, %ctaid.x;
	mov.u32 	%r6, %ntid.x;
	mad.lo.s32 	%r1, %r5, %r6, %r4;
	setp.ge.s32 	%p1, %r1, %r3;
	@%p1 bra 	$L__BB0_8;
	cvta.to.global.u64 	%rd11, %rd9;
	mul.wide.s32 	%rd12, %r1, 40;
	add.s64 	%rd1, %rd11, %rd12;
	st.global.u32 	[%rd1], %r1;
	shl.b32 	%r2, %r1, 1;
	or.b32  	%r7, %r2, 1;
	setp.ge.s32 	%p2, %r7, %r3;
	mul.wide.s32 	%rd13, %r2, 40;
	add.s64 	%rd2, %rd9, %rd13;
	mov.b64 	%rd17, 0;
	@%p2 bra 	$L__BB0_3;
	add.s64 	%rd17, %rd2, 40;
$L__BB0_3:
	st.global.u64 	[%rd1+16], %rd17;
	add.s32 	%r8, %r2, 2;
	setp.ge.s32 	%p3, %r8, %r3;
	mov.b64 	%rd18, 0;
	@%p3 bra 	$L__BB0_5;
	add.s64 	%rd18, %rd2, 80;
$L__BB0_5:
	st.global.u64 	[%rd1+24], %rd18;
	setp.eq.s32 	%p4, %r1, 0;
	mov.b64 	%rd19, 0;
	@%p4 bra 	$L__BB0_7;
	add.s32 	%r9, %r1, -1;
	shr.u32 	%r10, %r9, 31;
	add.s32 	%r11, %r9, %r10;
	shr.s32 	%r12, %r11, 1;
	mul.wide.s32 	%rd16, %r12, 40;
	add.s64 	%rd19, %rd9, %rd16;
$L__BB0_7:
	st.global.u64 	[%rd1+32], %rd19;
$L__BB0_8:
	ret;

}
	// .globl	_Z19storeItemsIntoNodesP10RBTreeNodePiS1_i
.visible .entry _Z19storeItemsIntoNodesP10RBTreeNodePiS1_i(
	.param .u64 .ptr .align 1 _Z19storeItemsIntoNodesP10RBTreeNodePiS1_i_param_0,
	.param .u64 .ptr .align 1 _Z19storeItemsIntoNodesP10RBTreeNodePiS1_i_param_1,
	.param .u64 .ptr .align 1 _Z19storeItemsIntoNodesP10RBTreeNodePiS1_i_param_2,
	.param .u32 _Z19storeItemsIntoNodesP10RBTreeNodePiS1_i_param_3
)
{
	.reg .pred 	%p<7>;
	.reg .b32 	%r<48>;
	.reg .b64 	%rd<12>;

	ld.param.u64 	%rd1, [_Z19storeItemsIntoNodesP10RBTreeNodePiS1_i_param_0];
	ld.param.u64 	%rd2, [_Z19storeItemsIntoNodesP10RBTreeNodePiS1_i_param_1];
	ld.param.u64 	%rd3, [_Z19storeItemsIntoNodesP10RBTreeNodePiS1_i_param_2];
	ld.param.u32 	%r14, [_Z19storeItemsIntoNodesP10RBTreeNodePiS1_i_param_3];
	mov.u32 	%r15, %tid.x;
	mov.u32 	%r16, %ctaid.x;
	mov.u32 	%r17, %ntid.x;
	mad.lo.s32 	%r1, %r16, %r17, %r15;
	setp.ge.s32 	%p1, %r1, %r14;
	@%p1 bra 	$L__BB1_9;
	add.s32 	%r2, %r1, 1;
	setp.lt.u32 	%p2, %r2, 2;
	mov.b32 	%r43, 0;
	@%p2 bra 	$L__BB1_4;
	mov.b32 	%r43, 0;
	mov.u32 	%r44, %r2;
$L__BB1_3:
	shr.s32 	%r44, %r44, 1;
	add.s32 	%r43, %r43, 1;
	setp.lt.u32 	%p3, %r44, 2;
	@%p3 bra 	$L__BB1_4;
	bra.uni 	$L__BB1_3;
$L__BB1_4:
	setp.lt.u32 	%p4, %r14, 2;
	mov.b32 	%r47, 0;
	@%p4 bra 	$L__BB1_7;
	mov.b32 	%r47, 0;
	mov.u32 	%r46, %r14;
$L__BB1_6:
	shr.s32 	%r46, %r46, 1;
	add.s32 	%r47, %r47, 1;
	setp.gt.u32 	%p5, %r46, 1;
	@%p5 bra 	$L__BB1_6;
$L__BB1_7:
	mov.b32 	%r22, -1;
	shl.b32 	%r23, %r22, %r43;
	add.s32 	%r24, %r23, %r2;
	shl.b32 	%r25, %r24, 1;
	or.b32  	%r26, %r25, 1;
	shl.b32 	%r27, %r26, %r47;
	mov.b32 	%r28, 1;
	shl.b32 	%r29, %r28, %r43;
	div.s32 	%r30, %r27, %r29;
	shr.u32 	%r31, %r30, 31;
	add.s32 	%r32, %r30, %r31;
	shr.s32 	%r33, %r32, 1;
	shl.b32 	%r34, %r22, %r47;
	add.s32 	%r35, %r14, %r34;
	add.s32 	%r36, %r35, %r30;
	sub.s32 	%r37, %r36, %r33;
	add.s32 	%r38, %r37, 1;
	min.s32 	%r13, %r30, %r38;
	add.s32 	%r39, %r13, -2;
	setp.ge.s32 	%p6, %r39, %r14;
	@%p6 bra 	$L__BB1_9;
	cvta.to.global.u64 	%rd4, %rd2;
	mul.wide.s32 	%rd5, %r13, 4;
	add.s64 	%rd6, %rd4, %rd5;
	ld.global.u32 	%r40, [%rd6+-4];
	cvta.to.global.u64 	%rd7, %rd1;
	mul.wide.s32 	%rd8, %r1, 40;
	add.s64 	%rd9, %rd7, %rd8;
	st.global.u32 	[%rd9], %r40;
	cvta.to.global.u64 	%rd10, %rd3;
	add.s64 	%rd11, %rd10, %rd5;
	ld.global.u32 	%r41, [%rd11+-4];
	st.global.u32 	[%rd9+4], %r41;
$L__BB1_9:
	ret;

}
	// .globl	_Z10colorNodesP10RBTreeNodei
.visible .entry _Z10colorNodesP10RBTreeNodei(
	.param .u64 .ptr .align 1 _Z10colorNodesP10RBTreeNodei_param_0,
	.param .u32 _Z10colorNodesP10RBTreeNodei_param_1
)
{
	.reg .pred 	%p<2>;
	.reg .b16 	%rs<4>;
	.reg .b32 	%r<6>;
	.reg .b64 	%rd<5>;

	ld.param.u64 	%rd1, [_Z10colorNodesP10RBTreeNodei_param_0];
	ld.param.u32 	%r2, [_Z10colorNodesP10RBTreeNodei_param_1];
	mov.u32 	%r3, %tid.x;
	mov.u32 	%r4, %ctaid.x;
	mov.u32 	%r5, %ntid.x;
	mad.lo.s32 	%r1, %r4, %r5, %r3;
	setp.ge.s32 	%p1, %r1, %r2;
	@%p1 bra 	$L__BB2_2;
	cvta.to.global.u64 	%rd2, %rd1;
	cvt.u16.u32 	%rs1, %r1;
	not.b16 	%rs2, %rs1;
	and.b16  	%rs3, %rs2, 1;
	mul.wide.s32 	%rd3, %r1, 40;
	add.s64 	%rd4, %rd2, %rd3;
	st.global.u8 	[%rd4+8], %rs3;
$L__BB2_2:
	ret;

}
	// .globl	_Z13printEachNodeP10RBTreeNodei
.visible .entry _Z13printEachNodeP10RBTreeNodei(
	.param .u64 .ptr .align 1 _Z13printEachNodeP10RBTreeNodei_param_0,
	.param .u32 _Z13printEachNodeP10RBTreeNodei_param_1
)
{
	.local .align 8 .b8 	__local_depot3[24];
	.reg .b64 	%SP;
	.reg .b64 	%SPL;
	.reg .pred 	%p<8>;
	.reg .b16 	%rs<2>;
	.reg .b32 	%r<10>;
	.reg .b64 	%rd<17>;

	mov.u64 	%SPL, __local_depot3;
	cvta.local.u64 	%SP, %SPL;
	ld.param.u64 	%rd1, [_Z13printEachNodeP10RBTreeNodei_param_0];
	ld.param.u32 	%r3, [_Z13printEachNodeP10RBTreeNodei_param_1];
	mov.u32 	%r4, %tid.x;
	mov.u32 	%r5, %ctaid.x;
	mov.u32 	%r6, %ntid.x;
	mad.lo.s32 	%r1, %r5, %r6, %r4;
	setp.gt.s32 	%p1, %r1, %r3;
	setp.eq.s64 	%p2, %rd1, 0;
	or.pred  	%p3, %p1, %p2;
	@%p3 bra 	$L__BB3_7;
$L__BB3_1:
	ld.u32 	%r2, [%rd1];
	setp.eq.s32 	%p4, %r2, %r1;
	@%p4 bra 	$L__BB3_6;
	setp.le.s32 	%p5, %r2, %r1;
	@%p5 bra 	$L__BB3_4;
	ld.u64 	%rd1, [%rd1+16];
	bra.uni 	$L__BB3_5;
$L__BB3_4:
	ld.u64 	%rd1, [%rd1+24];
$L__BB3_5:
	setp.eq.s64 	%p6, %rd1, 0;
	@%p6 bra 	$L__BB3_7;
	bra.uni 	$L__BB3_1;
$L__BB3_6:
	add.u64 	%rd6, %SP, 0;
	add.u64 	%rd7, %SPL, 0;
	ld.u32 	%r7, [%rd1+4];
	ld.u8 	%rs1, [%rd1+8];
	setp.eq.s16 	%p7, %rs1, 0;
	mov.u64 	%rd8, $str;
	cvta.global.u64 	%rd9, %rd8;
	mov.u64 	%rd10, $str$1;
	cvta.global.u64 	%rd11, %rd10;
	selp.b64 	%rd12, %rd11, %rd9, %p7;
	st.local.v2.u32 	[%rd7], {%r1, %r1};
	st.local.u32 	[%rd7+8], %r7;
	st.local.u64 	[%rd7+16], %rd12;
	mov.u64 	%rd13, $str$2;
	cvta.global.u64 	%rd14, %rd13;
	{ // callseq 0, 0
	.param .b64 param0;
	st.param.b64 	[param0], %rd14;
	.param .b64 param1;
	st.param.b64 	[param1], %rd6;
	.param .b32 retval0;
	call.uni (retval0), 
	vprintf, 
	(
	param0, 
	param1
	);
	ld.param.b32 	%r8, [retval0];
	} // callseq 0
$L__BB3_7:
	ret;

}
	// .globl	_Z8findNodeP10RBTreeNodePii
.visible .entry _Z8findNodeP10RBTreeNodePii(
	.param .u64 .ptr .align 1 _Z8findNodeP10RBTreeNodePii_param_0,
	.param .u64 .ptr .align 1 _Z8findNodeP10RBTreeNodePii_param_1,
	.param .u32 _Z8findNodeP10RBTreeNodePii_param_2
)
{
	.local .align 8 .b8 	__local_depot4[24];
	.reg .b64 	%SP;
	.reg .b64 	%SPL;
	.reg .pred 	%p<7>;
	.reg .b16 	%rs<2>;
	.reg .b32 	%r<13>;
	.reg .b64 	%rd<25>;

	mov.u64 	%SPL, __local_depot4;
	cvta.local.u64 	%SP, %SPL;
	ld.param.u64 	%rd2, [_Z8findNodeP10RBTreeNodePii_param_0];
	ld.param.u64 	%rd7, [_Z8findNodeP10RBTreeNodePii_param_1];
	ld.param.u32 	%r4, [_Z8findNodeP10RBTreeNodePii_param_2];
	add.u64 	%rd8, %SP, 0;
	add.u64 	%rd1, %SPL, 0;
	mov.u32 	%r5, %tid.x;
	mov.u32 	%r6, %ctaid.x;
	mov.u32 	%r7, %ntid.x;
	mad.lo.s32 	%r1, %r6, %r7, %r5;
	setp.ge.s32 	%p1, %r1, %r4;
	@%p1 bra 	$L__BB4_8;
	cvta.to.global.u64 	%rd9, %rd7;
	mul.wide.s32 	%rd10, %r1, 4;
	add.s64 	%rd11, %rd9, %rd10;
	ld.global.u32 	%r2, [%rd11];
	setp.eq.s64 	%p2, %rd2, 0;
	@%p2 bra 	$L__BB4_7;
$L__BB4_2:
	ld.u32 	%r3, [%rd2];
	setp.eq.s32 	%p3, %r3, %r2;
	@%p3 bra 	$L__BB4_9;
	setp.le.s32 	%p4, %r3, %r2;
	@%p4 bra 	$L__BB4_5;
	ld.u64 	%rd2, [%rd2+16];
	bra.uni 	$L__BB4_6;
$L__BB4_5:
	ld.u64 	%rd2, [%rd2+24];
$L__BB4_6:
	setp.eq.s64 	%p5, %rd2, 0;
	@%p5 bra 	$L__BB4_7;
	bra.uni 	$L__BB4_2;
$L__BB4_7:
	st.local.u32 	[%rd1], %r2;
	mov.u64 	%rd20, $str$3;
	cvta.global.u64 	%rd21, %rd20;
	{ // callseq 2, 0
	.param .b64 param0;
	st.param.b64 	[param0], %rd21;
	.param .b64 param1;
	st.param.b64 	[param1], %rd8;
	.param .b32 retval0;
	call.uni (retval0), 
	vprintf, 
	(
	param0, 
	param1
	);
	ld.param.b32 	%r11, [retval0];
	} // callseq 2
$L__BB4_8:
	ret;
$L__BB4_9:
	ld.u32 	%r8, [%rd2+4];
	ld.u8 	%rs1, [%rd2+8];
	setp.eq.s16 	%p6, %rs1, 0;
	mov.u64 	%rd12, $str;
	cvta.global.u64 	%rd13, %rd12;
	mov.u64 	%rd14, $str$1;
	cvta.global.u64 	%rd15, %rd14;
	selp.b64 	%rd16, %rd15, %rd13, %p6;
	st.local.v2.u32 	[%rd1], {%r2, %r2};
	st.local.u32 	[%rd1+8], %r8;
	st.local.u64 	[%rd1+16], %rd16;
	mov.u64 	%rd17, $str$2;
	cvta.global.u64 	%rd18, %rd17;
	{ // callseq 1, 0
	.param .b64 param0;
	st.param.b64 	[param0], %rd18;
	.param .b64 param1;
	st.param.b64 	[param1], %rd8;
	.param .b32 retval0;
	call.uni (retval0), 
	vprintf, 
	(
	param0, 
	param1
	);
	ld.param.b32 	%r9, [retval0];
	} // callseq 1
	bra.uni 	$L__BB4_8;

}


// ===== COMPILED SASS (sm_100) =====

	.target	sm_100

	.elftype	@"ET_EXEC"


//--------------------- .note.nv.tkinfo           --------------------------
	.section	.note.nv.tkinfo,"",@"SHT_NOTE"
	.sectionflags	@"SHF_NOTE_NV_TKINFO"
	.tkinfo
        /*0018*/ 	.word	0x00000002
        /*0030*/ 	.string	""
        /*0030*/ 	.string	"ptxas"
        /*0030*/ 	.string	"Cuda compilation tools, release 13.0, V13.0.88"
        /*0030*/ 	.string	"Build cuda_13.0.r13.0/compiler.36424714_0"
        /*0030*/ 	.string	"-arch sm_100 -m 64 "



//--------------------- .note.nv.cuinfo           --------------------------
	.section	.note.nv.cuinfo,"",@"SHT_NOTE"
	.sectionflags	@"SHF_NOTE_NV_CUINFO"
        /*0018*/ 	.short	0x0002
        /*001a*/ 	.short	0x0064
        /*001c*/ 	.short	0x0082
	.zero		2


//--------------------- .nv.info                  --------------------------
	.section	.nv.info,"",@"SHT_CUDA_INFO"
	.align	4


	//----- nvinfo : EIATTR_REGCOUNT
	.align		4
        /*0000*/ 	.byte	0x04, 0x2f
        /*0002*/ 	.short	(.L_5 - .L_4)
	.align		4
.L_4:
        /*0004*/ 	.word	index@(_Z20buildEmptyBinaryTreeP10RBTreeNodei)
        /*0008*/ 	.word	0x00000014


	//----- nvinfo : EIATTR_FRAME_SIZE
	.align		4
.L_5:
        /*000c*/ 	.byte	0x04, 0x11
        /*000e*/ 	.short	(.L_7 - .L_6)
	.align		4
.L_6:
        /*0010*/ 	.word	index@(_Z20buildEmptyBinaryTreeP10RBTreeNodei)
        /*0014*/ 	.word	0x00000000


	//----- nvinfo : EIATTR_REGCOUNT
	.align		4
.L_7:
        /*0018*/ 	.byte	0x04, 0x2f
        /*001a*/ 	.short	(.L_9 - .L_8)
	.align		4
.L_8:
        /*001c*/ 	.word	index@(_Z19storeItemsIntoNodesP10RBTreeNodePiS1_i)
        /*0020*/ 	.word	0x0000000d


	//----- nvinfo : EIATTR_FRAME_SIZE
	.align		4
.L_9:
        /*0024*/ 	.byte	0x04, 0x11
        /*0026*/ 	.short	(.L_11 - .L_10)
	.align		4
.L_10:
        /*0028*/ 	.word	index@(_Z19storeItemsIntoNodesP10RBTreeNodePiS1_i)
        /*002c*/ 	.word	0x00000000


	//----- nvinfo : EIATTR_REGCOUNT
	.align		4
.L_11:
        /*0030*/ 	.byte	0x04, 0x2f
        /*0032*/ 	.short	(.L_13 - .L_12)
	.align		4
.L_12:
        /*0034*/ 	.word	index@(_Z10colorNodesP10RBTreeNodei)
        /*0038*/ 	.word	0x0000000a


	//----- nvinfo : EIATTR_FRAME_SIZE
	.align		4
.L_13:
        /*003c*/ 	.byte	0x04, 0x11
        /*003e*/ 	.short	(.L_15 - .L_14)
	.align		4
.L_14:
        /*0040*/ 	.word	index@(_Z10colorNodesP10RBTreeNodei)
        /*0044*/ 	.word	0x00000000


	//----- nvinfo : EIATTR_REGCOUNT
	.align		4
.L_15:
        /*0048*/ 	.byte	0x04, 0x2f
        /*004a*/ 	.short	(.L_17 - .L_16)
	.align		4
.L_16:
        /*004c*/ 	.word	index@(_Z13printEachNodeP10RBTreeNodei)
        /*0050*/ 	.word	0x00000018


	//----- nvinfo : EIATTR_FRAME_SIZE
	.align		4
.L_17:
        /*0054*/ 	.byte	0x04, 0x11
        /*0056*/ 	.short	(.L_19 - .L_18)
	.align		4
.L_18:
        /*0058*/ 	.word	index@(_Z13printEachNodeP10RBTreeNodei)
        /*005c*/ 	.word	0x00000018


	//----- nvinfo : EIATTR_REGCOUNT
	.align		4
.L_19:
        /*0060*/ 	.byte	0x04, 0x2f
        /*0062*/ 	.short	(.L_21 - .L_20)
	.align		4
.L_20:
        /*0064*/ 	.word	index@(_Z8findNodeP10RBTreeNodePii)
        /*0068*/ 	.word	0x00000018


	//----- nvinfo : EIATTR_FRAME_SIZE
	.align		4
.L_21:
        /*006c*/ 	.byte	0x04, 0x11
        /*006e*/ 	.short	(.L_23 - .L_22)
	.align		4
.L_22:
        /*0070*/ 	.word	index@(_Z8findNodeP10RBTreeNodePii)
        /*0074*/ 	.word	0x00000018


	//----- nvinfo : EIATTR_MIN_STACK_SIZE
	.align		4
.L_23:
        /*0078*/ 	.byte	0x04, 0x12
        /*007a*/ 	.short	(.L_25 - .L_24)
	.align		4
.L_24:
        /*007c*/ 	.word	index@(_Z8findNodeP10RBTreeNodePii)
        /*0080*/ 	.word	0x00000018


	//----- nvinfo : EIATTR_MIN_STACK_SIZE
	.align		4
.L_25:
        /*0084*/ 	.byte	0x04, 0x12
        /*0086*/ 	.short	(.L_27 - .L_26)
	.align		4
.L_26:
        /*0088*/ 	.word	index@(_Z13printEachNodeP10RBTreeNodei)
        /*008c*/ 	.word	0x00000018


	//----- nvinfo : EIATTR_MIN_STACK_SIZE
	.align		4
.L_27:
        /*0090*/ 	.byte	0x04, 0x12
        /*0092*/ 	.short	(.L_29 - .L_28)
	.align		4
.L_28:
        /*0094*/ 	.word	index@(_Z10colorNodesP10RBTreeNodei)
        /*0098*/ 	.word	0x00000000


	//----- nvinfo : EIATTR_MIN_STACK_SIZE
	.align		4
.L_29:
        /*009c*/ 	.byte	0x04, 0x12
        /*009e*/ 	.short	(.L_31 - .L_30)
	.align		4
.L_30:
        /*00a0*/ 	.word	index@(_Z19storeItemsIntoNodesP10RBTreeNodePiS1_i)
        /*00a4*/ 	.word	0x00000000


	//----- nvinfo : EIATTR_MIN_STACK_SIZE
	.align		4
.L_31:
        /*00a8*/ 	.byte	0x04, 0x12
        /*00aa*/ 	.short	(.L_33 - .L_32)
	.align		4
.L_32:
        /*00ac*/ 	.word	index@(_Z20buildEmptyBinaryTreeP10RBTreeNodei)
        /*00b0*/ 	.word	0x00000000
.L_33:


//--------------------- .nv.compat                --------------------------
	.section	.nv.compat,"",@"SHT_CUDA_COMPAT_INFO"
	.align	4
        /*0000*/ 	.byte	0x02, 0x09, 0x00, 0x00, 0x02, 0x02, 0x01, 0x00, 0x02, 0x05, 0x05, 0x00, 0x03, 0x07, 0x01, 0x01
        /*0010*/ 	.byte	0x02, 0x03, 0x00, 0x00, 0x02, 0x06, 0x01, 0x00, 0x04, 0x0b, 0x08, 0x00, 0x09, 0x00, 0x00, 0x00
        /*0020*/ 	.byte	0x00, 0x00, 0x00, 0x00


//--------------------- .nv.info._Z8findNodeP10RBTreeNodePii --------------------------
	.section	.nv.info._Z8findNodeP10RBTreeNodePii,"",@"SHT_CUDA_INFO"
	.sectionflags	@""
	.align	4


	//----- nvinfo : EIATTR_CUDA_API_VERSION
	.align		4
        /*0000*/ 	.byte	0x04, 0x37
        /*0002*/ 	.short	(.L_35 - .L_34)
.L_34:
        /*0004*/ 	.word	0x00000082


	//----- nvinfo : EIATTR_KPARAM_INFO
	.align		4
.L_35:
        /*0008*/ 	.byte	0x04, 0x17
        /*000a*/ 	.short	(.L_37 - .L_36)
.L_36:
        /*000c*/ 	.word	0x00000000
        /*0010*/ 	.short	0x0002
        /*0012*/ 	.short	0x0010
        /*0014*/ 	.byte	0x00, 0xf0, 0x11, 0x00


	//----- nvinfo : EIATTR_KPARAM_INFO
	.align		4
.L_37:
        /*0018*/ 	.byte	0x04, 0x17
        /*001a*/ 	.short	(.L_39 - .L_38)
.L_38:
        /*001c*/ 	.word	0x00000000
        /*0020*/ 	.short	0x0001
        /*0022*/ 	.short	0x0008
        /*0024*/ 	.byte	0x00, 0xf5, 0x21, 0x00


	//----- nvinfo : EIATTR_KPARAM_INFO
	.align		4
.L_39:
        /*0028*/ 	.byte	0x04, 0x17
        /*002a*/ 	.short	(.L_41 - .L_40)
.L_40:
        /*002c*/ 	.word	0x00000000
        /*0030*/ 	.short	0x0000
        /*0032*/ 	.short	0x0000
        /*0034*/ 	.byte	0x00, 0xf5, 0x21, 0x00


	//----- nvinfo : EIATTR_SPARSE_MMA_MASK
	.align		4
.L_41:
        /*0038*/ 	.byte	0x03, 0x50
        /*003a*/ 	.short	0x0000


	//----- nvinfo : EIATTR_MAXREG_COUNT
	.align		4
        /*003c*/ 	.byte	0x03, 0x1b
        /*003e*/ 	.short	0x00ff


	//----- nvinfo : EIATTR_EXTERNS
	.align		4
        /*0040*/ 	.byte	0x04, 0x0f
        /*0042*/ 	.short	(.L_43 - .L_42)


	//   ....[0]....
	.align		4
.L_42:
        /*0044*/ 	.word	index@(vprintf)


	//----- nvinfo : EIATTR_MERCURY_ISA_VERSION
	.align		4
.L_43:
        /*0048*/ 	.byte	0x03, 0x5f
        /*004a*/ 	.short	0x0101


	//----- nvinfo : EIATTR_VRC_CTA_INIT_COUNT
	.align		4
        /*004c*/ 	.byte	0x02, 0x4a
	.zero		1
	.zero		1


	//----- nvinfo : EIATTR_SYSCALL_OFFSETS
	.align		4
        /*0050*/ 	.byte	0x04, 0x46
        /*0052*/ 	.short	(.L_45 - .L_44)


	//   ....[0]....
.L_44:
        /*0054*/ 	.word	0x00000310


	//   ....[1]....
        /*0058*/ 	.word	0x00000460


	//----- nvinfo : EIATTR_EXIT_INSTR_OFFSETS
	.align		4
.L_45:
        /*005c*/ 	.byte	0x04, 0x1c
        /*005e*/ 	.short	(.L_47 - .L_46)


	//   ....[0]....
.L_46:
        /*0060*/ 	.word	0x000000c0


	//   ....[1]....
        /*0064*/ 	.word	0x00000320


	//   ....[2]....
        /*0068*/ 	.word	0x00000470


	//----- nvinfo : EIATTR_CRS_STACK_SIZE
	.align		4
.L_47:
        /*006c*/ 	.byte	0x04, 0x1e
        /*006e*/ 	.short	(.L_49 - .L_48)
.L_48:
        /*0070*/ 	.word	0x00000000


	//----- nvinfo : EIATTR_CBANK_PARAM_SIZE
	.align		4
.L_49:
        /*0074*/ 	.byte	0x03, 0x19
        /*0076*/ 	.short	0x0014


	//----- nvinfo : EIATTR_PARAM_CBANK
	.align		4
        /*0078*/ 	.byte	0x04, 0x0a
        /*007a*/ 	.short	(.L_51 - .L_50)
	.align		4
.L_50:
        /*007c*/ 	.word	index@(.nv.constant0._Z8findNodeP10RBTreeNodePii)
        /*0080*/ 	.short	0x0380
        /*0082*/ 	.short	0x0014


	//----- nvinfo : EIATTR_SW_WAR
	.align		4
.L_51:
        /*0084*/ 	.byte	0x04, 0x36
        /*0086*/ 	.short	(.L_53 - .L_52)
.L_52:
        /*0088*/ 	.word	0x00000008
.L_53:


//--------------------- .nv.info._Z13printEachNodeP10RBTreeNodei --------------------------
	.section	.nv.info._Z13printEachNodeP10RBTreeNodei,"",@"SHT_CUDA_INFO"
	.sectionflags	@""
	.align	4


	//----- nvinfo : EIATTR_CUDA_API_VERSION
	.align		4
        /*0000*/ 	.byte	0x04, 0x37
        /*0002*/ 	.short	(.L_55 - .L_54)
.L_54:
        /*0004*/ 	.word	0x00000082


	//----- nvinfo : EIATTR_KPARAM_INFO
	.align		4
.L_55:
        /*0008*/ 	.byte	0x04, 0x17
        /*000a*/ 	.short	(.L_57 - .L_56)
.L_56:
        /*000c*/ 	.word	0x00000000
        /*0010*/ 	.short	0x0001
        /*0012*/ 	.short	0x0008
        /*0014*/ 	.byte	0x00, 0xf0, 0x11, 0x00


	//----- nvinfo : EIATTR_KPARAM_INFO
	.align		4
.L_57:
        /*0018*/ 	.byte	0x04, 0x17
        /*001a*/ 	.short	(.L_59 - .L_58)
.L_58:
        /*001c*/ 	.word	0x00000000
        /*0020*/ 	.short	0x0000
        /*0022*/ 	.short	0x0000
        /*0024*/ 	.byte	0x00, 0xf5, 0x21, 0x00


	//----- nvinfo : EIATTR_SPARSE_MMA_MASK
	.align		4
.L_59:
        /*0028*/ 	.byte	0x03, 0x50
        /*002a*/ 	.short	0x0000


	//----- nvinfo : EIATTR_MAXREG_COUNT
	.align		4
        /*002c*/ 	.byte	0x03, 0x1b
        /*002e*/ 	.short	0x00ff


	//----- nvinfo : EIATTR_EXTERNS
	.align		4
        /*0030*/ 	.byte	0x04, 0x0f
        /*0032*/ 	.short	(.L_61 - .L_60)


	//   ....[0]....
	.align		4
.L_60:
        /*0034*/ 	.word	index@(vprintf)


	//----- nvinfo : EIATTR_MERCURY_ISA_VERSION
	.align		4
.L_61:
        /*0038*/ 	.byte	0x03, 0x5f
        /*003a*/ 	.short	0x0101


	//----- nvinfo : EIATTR_VRC_CTA_INIT_COUNT
	.align		4
        /*003c*/ 	.byte	0x02, 0x4a
	.zero		1
	.zero		1


	//----- nvinfo : EIATTR_SYSCALL_OFFSETS
	.align		4
        /*0040*/ 	.byte	0x04, 0x46
        /*0042*/ 	.short	(.L_63 - .L_62)


	//   ....[0]....
.L_62:
        /*0044*/ 	.word	0x00000360


	//----- nvinfo : EIATTR_EXIT_INSTR_OFFSETS
	.align		4
.L_63:
        /*0048*/ 	.byte	0x04, 0x1c
        /*004a*/ 	.short	(.L_65 - .L_64)


	//   ....[0]....
.L_64:
        /*004c*/ 	.word	0x000000f0


	//   ....[1]....
        /*0050*/ 	.word	0x000001f0


	//   ....[2]....
        /*0054*/ 	.word	0x00000370


	//----- nvinfo : EIATTR_CRS_STACK_SIZE
	.align		4
.L_65:
        /*0058*/ 	.byte	0x04, 0x1e
        /*005a*/ 	.short	(.L_67 - .L_66)
.L_66:
        /*005c*/ 	.word	0x00000000


	//----- nvinfo : EIATTR_CBANK_PARAM_SIZE
	.align		4
.L_67:
        /*0060*/ 	.byte	0x03, 0x19
        /*0062*/ 	.short	0x000c


	//----- nvinfo : EIATTR_PARAM_CBANK
	.align		4
        /*0064*/ 	.byte	0x04, 0x0a
        /*0066*/ 	.short	(.L_69 - .L_68)
	.align		4
.L_68:
        /*0068*/ 	.word	index@(.nv.constant0._Z13printEachNodeP10RBTreeNodei)
        /*006c*/ 	.short	0x0380
        /*006e*/ 	.short	0x000c


	//----- nvinfo : EIATTR_SW_WAR
	.align		4
.L_69:
        /*0070*/ 	.byte	0x04, 0x36
        /*0072*/ 	.short	(.L_71 - .L_70)
.L_70:
        /*0074*/ 	.word	0x00000008
.L_71:


//--------------------- .nv.info._Z10colorNodesP10RBTreeNodei --------------------------
	.section	.nv.info._Z10colorNodesP10RBTreeNodei,"",@"SHT_CUDA_INFO"
	.sectionflags	@""
	.align	4


	//----- nvinfo : EIATTR_CUDA_API_VERSION
	.align		4
        /*0000*/ 	.byte	0x04, 0x37
        /*0002*/ 	.short	(.L_73 - .L_72)
.L_72:
        /*0004*/ 	.word	0x00000082


	//----- nvinfo : EIATTR_KPARAM_INFO
	.align		4
.L_73:
        /*0008*/ 	.byte	0x04, 0x17
        /*000a*/ 	.short	(.L_75 - .L_74)
.L_74:
        /*000c*/ 	.word	0x00000000
        /*0010*/ 	.short	0x0001
        /*0012*/ 	.short	0x0008
        /*0014*/ 	.byte	0x00, 0xf0, 0x11, 0x00


	//----- nvinfo : EIATTR_KPARAM_INFO
	.align		4
.L_75:
        /*0018*/ 	.byte	0x04, 0x17
        /*001a*/ 	.short	(.L_77 - .L_76)
.L_76:
        /*001c*/ 	.word	0x00000000
        /*0020*/ 	.short	0x0000
        /*0022*/ 	.short	0x0000
        /*0024*/ 	.byte	0x00, 0xf5, 0x21, 0x00


	//----- nvinfo : EIATTR_SPARSE_MMA_MASK
	.align		4
.L_77:
        /*0028*/ 	.byte	0x03, 0x50
        /*002a*/ 	.short	0x0000


	//----- nvinfo : EIATTR_MAXREG_COUNT
	.align		4
        /*002c*/ 	.byte	0x03, 0x1b
        /*002e*/ 	.short	0x00ff


	//----- nvinfo : EIATTR_MERCURY_ISA_VERSION
	.align		4
        /*0030*/ 	.byte	0x03, 0x5f
        /*0032*/ 	.short	0x0101


	//----- nvinfo : EIATTR_VRC_CTA_INIT_COUNT
	.align		4
        /*0034*/ 	.byte	0x02, 0x4a
	.zero		1
	.zero		1


	//----- nvinfo : EIATTR_EXIT_INSTR_OFFSETS
	.align		4
        /*0038*/ 	.byte	0x04, 0x1c
        /*003a*/ 	.short	(.L_79 - .L_78)


	//   ....[0]....
.L_78:
        /*003c*/ 	.word	0x00000070


	//   ....[1]....
        /*0040*/ 	.word	0x000000d0


	//----- nvinfo : EIATTR_CBANK_PARAM_SIZE
	.align		4
.L_79:
        /*0044*/ 	.byte	0x03, 0x19
        /*0046*/ 	.short	0x000c


	//----- nvinfo : EIATTR_PARAM_CBANK
	.align		4
        /*0048*/ 	.byte	0x04, 0x0a
        /*004a*/ 	.short	(.L_81 - .L_80)
	.align		4
.L_80:
        /*004c*/ 	.word	index@(.nv.constant0._Z10colorNodesP10RBTreeNodei)
        /*0050*/ 	.short	0x0380
        /*0052*/ 	.short	0x000c


	//----- nvinfo : EIATTR_SW_WAR
	.align		4
.L_81:
        /*0054*/ 	.byte	0x04, 0x36
        /*0056*/ 	.short	(.L_83 - .L_82)
.L_82:
        /*0058*/ 	.word	0x00000008
.L_83:


//--------------------- .nv.info._Z19storeItemsIntoNodesP10RBTreeNodePiS1_i --------------------------
	.section	.nv.info._Z19storeItemsIntoNodesP10RBTreeNodePiS1_i,"",@"SHT_CUDA_INFO"
	.sectionflags	@""
	.align	4


	//----- nvinfo : EIATTR_CUDA_API_VERSION
	.align		4
        /*0000*/ 	.byte	0x04, 0x37
        /*0002*/ 	.short	(.L_85 - .L_84)
.L_84:
        /*0004*/ 	.word	0x00000082


	//----- nvinfo : EIATTR_KPARAM_INFO
	.align		4
.L_85:
        /*0008*/ 	.byte	0x04, 0x17
        /*000a*/ 	.short	(.L_87 - .L_86)
.L_86:
        /*000c*/ 	.word	0x00000000
        /*0010*/ 	.short	0x0003
        /*0012*/ 	.short	0x0018
        /*0014*/ 	.byte	0x00, 0xf0, 0x11, 0x00


	//----- nvinfo : EIATTR_KPARAM_INFO
	.align		4
.L_87:
        /*0018*/ 	.byte	0x04, 0x17
        /*001a*/ 	.short	(.L_89 - .L_88)
.L_88:
        /*001c*/ 	.word	0x00000000
        /*0020*/ 	.short	0x0002
        /*0022*/ 	.short	0x0010
        /*0024*/ 	.byte	0x00, 0xf5, 0x21, 0x00


	//----- nvinfo : EIATTR_KPARAM_INFO
	.align		4
.L_89:
        /*0028*/ 	.byte	0x04, 0x17
        /*002a*/ 	.short	(.L_91 - .L_90)
.L_90:
        /*002c*/ 	.word	0x00000000
        /*0030*/ 	.short	0x0001
        /*0032*/ 	.short	0x0008
        /*0034*/ 	.byte	0x00, 0xf5, 0x21, 0x00


	//----- nvinfo : EIATTR_KPARAM_INFO
	.align		4
.L_91:
        /*0038*/ 	.byte	0x04, 0x17
        /*003a*/ 	.short	(.L_93 - .L_92)
.L_92:
        /*003c*/ 	.word	0x00000000
        /*0040*/ 	.short	0x0000
        /*0042*/ 	.short	0x0000
        /*0044*/ 	.byte	0x00, 0xf5, 0x21, 0x00


	//----- nvinfo : EIATTR_SPARSE_MMA_MASK
	.align		4
.L_93:
        /*0048*/ 	.byte	0x03, 0x50
        /*004a*/ 	.short	0x0000


	//----- nvinfo : EIATTR_MAXREG_COUNT
	.align		4
        /*004c*/ 	.byte	0x03, 0x1b
        /*004e*/ 	.short	0x00ff


	//----- nvinfo : EIATTR_MERCURY_ISA_VERSION
	.align		4
        /*0050*/ 	.byte	0x03, 0x5f
        /*0052*/ 	.short	0x0101


	//----- nvinfo : EIATTR_VRC_CTA_INIT_COUNT
	.align		4
        /*0054*/ 	.byte	0x02, 0x4a
	.zero		1
	.zero		1


	//----- nvinfo : EIATTR_EXIT_INSTR_OFFSETS
	.align		4
        /*0058*/ 	.byte	0x04, 0x1c
        /*005a*/ 	.short	(.L_95 - .L_94)


	//   ....[0]....
.L_94:
        /*005c*/ 	.word	0x00000070


	//   ....[1]....
        /*0060*/ 	.word	0x00000470


	//   ....[2]....
        /*0064*/ 	.word	0x00000530


	//----- nvinfo : EIATTR_CRS_STACK_SIZE
	.align		4
.L_95:
        /*0068*/ 	.byte	0x04, 0x1e
        /*006a*/ 	.short	(.L_97 - .L_96)
.L_96:
        /*006c*/ 	.word	0x00000000


	//----- nvinfo : EIATTR_CBANK_PARAM_SIZE
	.align		4
.L_97:
        /*0070*/ 	.byte	0x03, 0x19
        /*0072*/ 	.short	0x001c


	//----- nvinfo : EIATTR_PARAM_CBANK
	.align		4
        /*0074*/ 	.byte	0x04, 0x0a
        /*0076*/ 	.short	(.L_99 - .L_98)
	.align		4
.L_98:
        /*0078*/ 	.word	index@(.nv.constant0._Z19storeItemsIntoNodesP10RBTreeNodePiS1_i)
        /*007c*/ 	.short	0x0380
        /*007e*/ 	.short	0x001c


	//----- nvinfo : EIATTR_SW_WAR
	.align		4
.L_99:
        /*0080*/ 	.byte	0x04, 0x36
        /*0082*/ 	.short	(.L_101 - .L_100)
.L_100:
        /*0084*/ 	.word	0x00000008
.L_101:


//--------------------- .nv.info._Z20buildEmptyBinaryTreeP10RBTreeNodei --------------------------
	.section	.nv.info._Z20buildEmptyBinaryTreeP10RBTreeNodei,"",@"SHT_CUDA_INFO"
	.sectionflags	@""
	.align	4


	//----- nvinfo : EIATTR_CUDA_API_VERSION
	.align		4
        /*0000*/ 	.byte	0x04, 0x37
        /*0002*/ 	.short	(.L_103 - .L_102)
.L_102:
        /*0004*/ 	.word	0x00000082


	//----- nvinfo : EIATTR_KPARAM_INFO
	.align		4
.L_103:
        /*0008*/ 	.byte	0x04, 0x17
        /*000a*/ 	.short	(.L_105 - .L_104)
.L_104:
        /*000c*/ 	.word	0x00000000
        /*0010*/ 	.short	0x0001
        /*0012*/ 	.short	0x0008
        /*0014*/ 	.byte	0x00, 0xf0, 0x11, 0x00


	//----- nvinfo : EIATTR_KPARAM_INFO
	.align		4
.L_105:
        /*0018*/ 	.byte	0x04, 0x17
        /*001a*/ 	.short	(.L_107 - .L_106)
.L_106:
        /*001c*/ 	.word	0x00000000
        /*0020*/ 	.short	0x0000
        /*0022*/ 	.short	0x0000
        /*0024*/ 	.byte	0x00, 0xf5, 0x21, 0x00


	//----- nvinfo : EIATTR_SPARSE_MMA_MASK
	.align		4
.L_107:
        /*0028*/ 	.byte	0x03, 0x50
        /*002a*/ 	.short	0x0000


	//----- nvinfo : EIATTR_MAXREG_COUNT
	.align		4
        /*002c*/ 	.byte	0x03, 0x1b
        /*002e*/ 	.short	0x00ff


	//----- nvinfo : EIATTR_MERCURY_ISA_VERSION
	.align		4
        /*0030*/ 	.byte	0x03, 0x5f
        /*0032*/ 	.short	0x0101


	//----- nvinfo : EIATTR_VRC_CTA_INIT_COUNT
	.align		4
        /*0034*/ 	.byte	0x02, 0x4a
	.zero		1
	.zero		1


	//----- nvinfo : EIATTR_EXIT_INSTR_OFFSETS
	.align		4
        /*0038*/ 	.byte	0x04, 0x1c
        /*003a*/ 	.short	(.L_109 - .L_108)


	//   ....[0]....
.L_108:
        /*003c*/ 	.word	0x00000070


	//   ....[1]....
        /*0040*/ 	.word	0x00000270


	//----- nvinfo : EIATTR_CBANK_PARAM_SIZE
	.align		4
.L_109:
        /*0044*/ 	.byte	0x03, 0x19
        /*0046*/ 	.short	0x000c


	//----- nvinfo : EIATTR_PARAM_CBANK
	.align		4
        /*0048*/ 	.byte	0x04, 0x0a
        /*004a*/ 	.short	(.L_111 - .L_110)
	.align		4
.L_110:
        /*004c*/ 	.word	index@(.nv.constant0._Z20buildEmptyBinaryTreeP10RBTreeNodei)
        /*0050*/ 	.short	0x0380
        /*0052*/ 	.short	0x000c


	//----- nvinfo : EIATTR_SW_WAR
	.align		4
.L_111:
        /*0054*/ 	.byte	0x04, 0x36
        /*0056*/ 	.short	(.L_113 - .L_112)
.L_112:
        /*0058*/ 	.word	0x00000008
.L_113:


//--------------------- .nv.callgraph             --------------------------
	.section	.nv.callgraph,"",@"SHT_CUDA_CALLGRAPH"
	.align	4
	.sectionentsize	8
	.align		4
        /*0000*/ 	.word	0x00000000
	.align		4
        /*0004*/ 	.word	0xffffffff
	.align		4
        /*0008*/ 	.word	index@(_Z8findNodeP10RBTreeNodePii)
	.align		4
        /*000c*/ 	.word	index@(vprintf)
	.align		4
        /*0010*/ 	.word	index@(_Z13printEachNodeP10RBTreeNodei)
	.align		4
        /*0014*/ 	.word	index@(vprintf)
	.align		4
        /*0018*/ 	.word	0x00000000
	.align		4
        /*001c*/ 	.word	0xfffffffe
	.align		4
        /*0020*/ 	.word	0x00000000
	.align		4
        /*0024*/ 	.word	0xfffffffd
	.align		4
        /*0028*/ 	.word	0x00000000
	.align		4
        /*002c*/ 	.word	0xfffffffc


//--------------------- .nv.constant4             --------------------------
	.section	.nv.constant4,"a",@progbits
	.align	8
	.align		8
.nv.constant4:
        /*0000*/ 	.dword	vprintf
	.align		8
        /*0008*/ 	.dword	$str
	.align		8
        /*0010*/ 	.dword	$str$1
	.align		8
        /*0018*/ 	.dword	$str$2
	.align		8
        /*0020*/ 	.dword	$str$3


//--------------------- .text._Z8findNodeP10RBTreeNodePii --------------------------
	.section	.text._Z8findNodeP10RBTreeNodePii,"ax",@progbits
	.align	128
        .global         _Z8findNodeP10RBTreeNodePii
        .type           _Z8findNodeP10RBTreeNodePii,@function
        .size           _Z8findNodeP10RBTreeNodePii,(.L_x_21 - _Z8findNodeP10RBTreeNodePii)
        .other          _Z8findNodeP10RBTreeNodePii,@"STO_CUDA_ENTRY STV_DEFAULT"
_Z8findNodeP10RBTreeNodePii:
.text._Z8findNodeP10RBTreeNodePii:
[----:B------:R-:W0:Y:S01]  /*0000*/  LDC R1, c[0x0][0x37c] ;  /* 0x0000df00ff017b82 */ /* 0x000e220000000800 */
[----:B------:R-:W1:Y:S01]  /*0010*/  S2R R5, SR_TID.X ;  /* 0x0000000000057919 */ /* 0x000e620000002100 */
[----:B------:R-:W2:Y:S06]  /*0020*/  LDCU UR5, c[0x0][0x2fc] ;  /* 0x00005f80ff0577ac */ /* 0x000eac0008000800 */
[----:B------:R-:W1:Y:S01]  /*0030*/  S2UR UR6, SR_CTAID.X ;  /* 0x00000000000679c3 */ /* 0x000e620000002500 */
[----:B0-----:R-:W-:Y:S01]  /*0040*/  VIADD R1, R1, 0xffffffe8 ;  /* 0xffffffe801017836 */ /* 0x001fe20000000000 */
[----:B------:R-:W0:Y:S01]  /*0050*/  LDCU UR7, c[0x0][0x390] ;  /* 0x00007200ff0777ac */ /* 0x000e220008000800 */
[----:B------:R-:W3:Y:S05]  /*0060*/  LDCU UR4, c[0x0][0x2f8] ;  /* 0x00005f00ff0477ac */ /* 0x000eea0008000800 */
[----:B------:R-:W1:Y:S01]  /*0070*/  LDC R0, c[0x0][0x360] ;  /* 0x0000d800ff007b82 */ /* 0x000e620000000800 */
[----:B---3--:R-:W-:-:S05]  /*0080*/  IADD3 R6, P1, PT, R1, UR4, RZ ;  /* 0x0000000401067c10 */ /* 0x008fca000ff3e0ff */
[----:B--2---:R-:W-:Y:S02]  /*0090*/  IMAD.X R7, RZ, RZ, UR5, P1 ;  /* 0x00000005ff077e24 */ /* 0x004fe400088e06ff */
[----:B-1----:R-:W-:-:S05]  /*00a0*/  IMAD R5, R0, UR6, R5 ;  /* 0x0000000600057c24 */ /* 0x002fca000f8e0205 */
[----:B0-----:R-:W-:-:S13]  /*00b0*/  ISETP.GE.AND P0, PT, R5, UR7, PT ;  /* 0x0000000705007c0c */ /* 0x001fda000bf06270 */
[----:B------:R-:W-:Y:S05]  /*00c0*/  @P0 EXIT ;  /* 0x000000000000094d */ /* 0x000fea0003800000 */
[----:B------:R-:W0:Y:S01]  /*00d0*/  LDC.64 R2, c[0x0][0x388] ;  /* 0x0000e200ff027b82 */ /* 0x000e220000000a00 */
[----:B------:R-:W1:Y:S01]  /*00e0*/  LDCU.64 UR36, c[0x0][0x358] ;  /* 0x00006b00ff2477ac */ /* 0x000e620008000a00 */
[----:B------:R-:W2:Y:S01]  /*00f0*/  LDCU.64 UR4, c[0x0][0x380] ;  /* 0x00007000ff0477ac */ /* 0x000ea20008000a00 */
[----:B0-----:R-:W-:-:S06]  /*0100*/  IMAD.WIDE R2, R5, 0x4, R2 ;  /* 0x0000000405027825 */ /* 0x001fcc00078e0202 */
[----:B-1----:R0:W5:Y:S01]  /*0110*/  LDG.E R2, desc[UR36][R2.64] ;  /* 0x0000002402027981 */ /* 0x002162000c1e1900 */
[----:B--2---:R-:W-:-:S04]  /*0120*/  UISETP.NE.U32.AND UP0, UPT, UR4, URZ, UPT ;  /* 0x000000ff0400728c */ /* 0x004fc8000bf05070 */
[----:B------:R-:W-:-:S09]  /*0130*/  UISETP.NE.AND.EX UP0, UPT, UR5, URZ, UPT, UP0 ;  /* 0x000000ff0500728c */ /* 0x000fd2000bf05300 */
[----:B0-----:R-:W-:Y:S05]  /*0140*/  BRA.U !UP0, `(.L_x_0) ;  /* 0x0000000108547547 */ /* 0x001fea000b800000 */
[----:B------:R-:W0:Y:S02]  /*0150*/  LDCU.64 UR4, c[0x0][0x380] ;  /* 0x00007000ff0477ac */ /* 0x000e240008000a00 */
[----:B0-----:R-:W-:Y:S02]  /*0160*/  IMAD.U32 R4, RZ, RZ, UR4 ;  /* 0x00000004ff047e24 */ /* 0x001fe4000f8e00ff */
[----:B------:R-:W-:-:S05]  /*0170*/  IMAD.U32 R5, RZ, RZ, UR5 ;  /* 0x00000005ff057e24 */ /* 0x000fca000f8e00ff */
[----:B------:R-:W2:Y:S01]  /*0180*/  LD.E R3, desc[UR36][R4.64] ;  /* 0x0000002404037980 */ /* 0x000ea2000c101900 */
[----:B------:R-:W-:Y:S01]  /*0190*/  BSSY.RECONVERGENT B7, `(.L_x_1) ;  /* 0x000001a000077945 */ /* 0x000fe20003800200 */
[----:B--2--5:R-:W-:-:S13]  /*01a0*/  ISETP.NE.AND P0, PT, R3, R2, PT ;  /* 0x000000020300720c */ /* 0x024fda0003f05270 */
[----:B------:R-:W-:Y:S05]  /*01b0*/  @!P0 BRA `(.L_x_2) ;  /* 0x00000000005c8947 */ /* 0x000fea0003800000 */
[----:B------:R-:W-:Y:S01]  /*01c0*/  BSSY.RECONVERGENT B6, `(.L_x_3) ;  /* 0x000000c000067945 */ /* 0x000fe20003800200 */
.L_x_4:
[----:B------:R-:W-:Y:S01]  /*01d0*/  ISETP.GT.AND P0, PT, R3, R2, PT ;  /* 0x000000020300720c */ /* 0x000fe20003f04270 */
[----:B------:R-:W-:Y:S01]  /*01e0*/  IMAD.MOV.U32 R9, RZ, RZ, R5 ;  /* 0x000000ffff097224 */ /* 0x000fe200078e0005 */
[----:B------:R-:W-:-:S11]  /*01f0*/  MOV R8, R4 ;  /* 0x0000000400087202 */ /* 0x000fd60000000f00 */
[----:B------:R-:W2:Y:S04]  /*0200*/  @P0 LD.E.64 R4, desc[UR36][R4.64+0x10] ;  /* 0x0000102404040980 */ /* 0x000ea8000c101b00 */
[----:B------:R-:W2:Y:S02]  /*0210*/  @!P0 LD.E.64 R4, desc[UR36][R8.64+0x18] ;  /* 0x0000182408048980 */ /* 0x000ea4000c101b00 */
[----:B--2---:R-:W-:-:S04]  /*0220*/  ISETP.NE.U32.AND P0, PT, R4, RZ, PT ;  /* 0x000000ff0400720c */ /* 0x004fc80003f05070 */
[----:B------:R-:W-:-:S13]  /*0230*/  ISETP.NE.AND.EX P0, PT, R5, RZ, PT, P0 ;  /* 0x000000ff0500720c */ /* 0x000fda0003f05300 */
[----:B------:R-:W-:Y:S05]  /*0240*/  @!P0 BRA `(.L_x_0) ;  /* 0x0000000000148947 */ /* 0x000fea0003800000 */
[----:B------:R-:W2:Y:S02]  /*0250*/  LD.E R3, desc[UR36][R4.64] ;  /* 0x0000002404037980 */ /* 0x000ea4000c101900 */
[----:B--2---:R-:W-:-:S13]  /*0260*/  ISETP.NE.AND P0, PT, R3, R2, PT ;  /* 0x000000020300720c */ /* 0x004fda0003f05270 */
[----:B------:R-:W-:Y:S05]  /*0270*/  @P0 BRA `(.L_x_4) ;  /* 0xfffffffc00d40947 */ /* 0x000fea000383ffff */
[----:B------:R-:W-:Y:S05]  /*0280*/  BSYNC.RECONVERGENT B6 ;  /* 0x0000000000067941 */ /* 0x000fea0003800200 */
.L_x_3:
[----:B------:R-:W-:Y:S05]  /*0290*/  BRA `(.L_x_2) ;  /* 0x0000000000247947 */ /* 0x000fea0003800000 */
.L_x_0:
[----:B------:R-:W-:Y:S01]  /*02a0*/  MOV R0, 0x0 ;  /* 0x0000000000007802 */ /* 0x000fe20000000f00 */
[----:B-----5:R0:W-:Y:S01]  /*02b0*/  STL [R1], R2 ;  /* 0x0000000201007387 */ /* 0x0201e20000100800 */
[----:B------:R-:W1:Y:S02]  /*02c0*/  LDCU.64 UR4, c[0x4][0x20] ;  /* 0x01000400ff0477ac */ /* 0x000e640008000a00 */
[----:B------:R0:W2:Y:S01]  /*02d0*/  LDC.64 R8, c[0x4][R0] ;  /* 0x0100000000087b82 */ /* 0x0000a20000000a00 */
[----:B-1----:R-:W-:Y:S02]  /*02e0*/  IMAD.U32 R4, RZ, RZ, UR4 ;  /* 0x00000004ff047e24 */ /* 0x002fe4000f8e00ff */
[----:B0-----:R-:W-:-:S07]  /*02f0*/  IMAD.U32 R5, RZ, RZ, UR5 ;  /* 0x00000005ff057e24 */ /* 0x001fce000f8e00ff */
[----:B------:R-:W-:-:S07]  /*0300*/  LEPC R20, `(.L_x_5) ;  /* 0x000000001014794e */ /* 0x000fce0000000000 */
[----:B--2---:R-:W-:Y:S05]  /*0310*/  CALL.ABS.NOINC R8 ;  /* 0x0000000008007343 */ /* 0x004fea0003c00000 */
.L_x_5:
[----:B------:R-:W-:Y:S05]  /*0320*/  EXIT ;  /* 0x000000000000794d */ /* 0x000fea0003800000 */
.L_x_2:
[----:B------:R-:W-:Y:S05]  /*0330*/  BSYNC.RECONVERGENT B7 ;  /* 0x0000000000077941 */ /* 0x000fea0003800200 */
.L_x_1:
[----:B------:R-:W2:Y:S01]  /*0340*/  LD.E.U8 R3, desc[UR36][R4.64+0x8] ;  /* 0x0000082404037980 */ /* 0x000ea2000c101100 */
[----:B------:R-:W0:Y:S03]  /*0350*/  LDC.64 R10, c[0x4][0x10] ;  /* 0x01000400ff0a7b82 */ /* 0x000e260000000a00 */
[----:B------:R1:W3:Y:S01]  /*0360*/  LD.E R0, desc[UR36][R4.64+0x4] ;  /* 0x0000042404007980 */ /* 0x0002e2000c101900 */
[----:B------:R-:W-:Y:S01]  /*0370*/  MOV R8, 0x0 ;  /* 0x0000000000087802 */ /* 0x000fe20000000f00 */
[----:B------:R-:W1:Y:S05]  /*0380*/  LDCU.64 UR4, c[0x4][0x18] ;  /* 0x01000300ff0477ac */ /* 0x000e6a0008000a00 */
[----:B------:R-:W4:Y:S01]  /*0390*/  LDC.64 R8, c[0x4][R8] ;  /* 0x0100000008087b82 */ /* 0x000f220000000a00 */
[----:B-1----:R-:W-:Y:S01]  /*03a0*/  MOV R4, UR4 ;  /* 0x0000000400047c02 */ /* 0x002fe20008000f00 */
[----:B------:R-:W-:Y:S01]  /*03b0*/  IMAD.U32 R5, RZ, RZ, UR5 ;  /* 0x00000005ff057e24 */ /* 0x000fe2000f8e00ff */
[----:B--2---:R-:W-:-:S02]  /*03c0*/  ISETP.NE.AND P0, PT, R3, RZ, PT ;  /* 0x000000ff0300720c */ /* 0x004fc40003f05270 */
[----:B------:R-:W-:Y:S01]  /*03d0*/  MOV R3, R2 ;  /* 0x0000000200037202 */ /* 0x000fe20000000f00 */
[----:B---3--:R-:W-:Y:S04]  /*03e0*/  STL [R1+0x8], R0 ;  /* 0x0000080001007387 */ /* 0x008fe80000100800 */
[----:B------:R1:W-:Y:S06]  /*03f0*/  STL.64 [R1], R2 ;  /* 0x0000000201007387 */ /* 0x0003ec0000100a00 */
[----:B0-----:R-:W1:Y:S08]  /*0400*/  @P0 LDC R10, c[0x4][0x8] ;  /* 0x01000200ff0a0b82 */ /* 0x001e700000000800 */
[----:B------:R-:W0:Y:S01]  /*0410*/  @P0 LDC R11, c[0x4][0xc] ;  /* 0x01000300ff0b0b82 */ /* 0x000e220000000800 */
[----:B-1----:R-:W-:-:S02]  /*0420*/  IMAD.MOV.U32 R2, RZ, RZ, R10 ;  /* 0x000000ffff027224 */ /* 0x002fc400078e000a */
[----:B0-----:R-:W-:-:S05]  /*0430*/  IMAD.MOV.U32 R3, RZ, RZ, R11 ;  /* 0x000000ffff037224 */ /* 0x001fca00078e000b */
[----:B----4-:R0:W-:Y:S02]  /*0440*/  STL.64 [R1+0x10], R2 ;  /* 0x0000100201007387 */ /* 0x0101e40000100a00 */
[----:B------:R-:W-:-:S07]  /*0450*/  LEPC R20, `(.L_x_6) ;  /* 0x000000001014794e */ /* 0x000fce0000000000 */
[----:B0-----:R-:W-:Y:S05]  /*0460*/  CALL.ABS.NOINC R8 ;  /* 0x0000000008007343 */ /* 0x001fea0003c00000 */
.L_x_6:
[----:B------:R-:W-:Y:S05]  /*0470*/  EXIT ;  /* 0x000000000000794d */ /* 0x000fea0003800000 */
.L_x_7:
[----:B------:R-:W-:-:S00]  /*0480*/  BRA `(.L_x_7) ;  /* 0xfffffffc00fc7947 */ /* 0x000fc0000383ffff */
[----:B------:R-:W-:-:S00]  /*0490*/  NOP ;  /* 0x0000000000007918 */ /* 0x000fc00000000000 */
        /* <DEDUP_REMOVED lines=14> */
.L_x_21:


//--------------------- .text._Z13printEachNodeP10RBTreeNodei --------------------------
	.section	.text._Z13printEachNodeP10RBTreeNodei,"ax",@progbits
	.align	128
        .global         _Z13printEachNodeP10RBTreeNodei
        .type           _Z13printEachNodeP10RBTreeNodei,@function
        .size           _Z13printEachNodeP10RBTreeNodei,(.L_x_22 - _Z13printEachNodeP10RBTreeNodei)
        .other          _Z13printEachNodeP10RBTreeNodei,@"STO_CUDA_ENTRY STV_DEFAULT"
_Z13printEachNodeP10RBTreeNodei:
.text._Z13printEachNodeP10RBTreeNodei:
[----:B------:R-:W0:Y:S01]  /*0000*/  LDC R1, c[0x0][0x37c] ;  /* 0x0000df00ff017b82 */ /* 0x000e220000000800 */
[----:B------:R-:W1:Y:S01]  /*0010*/  S2R R2, SR_TID.X ;  /* 0x0000000000027919 */ /* 0x000e620000002100 */
[----:B------:R-:W2:Y:S06]  /*0020*/  LDCU UR5, c[0x0][0x2fc] ;  /* 0x00005f80ff0577ac */ /* 0x000eac0008000800 */
[----:B------:R-:W1:Y:S01]  /*0030*/  S2UR UR6, SR_CTAID.X ;  /* 0x00000000000679c3 */ /* 0x000e620000002500 */
[----:B0-----:R-:W-:Y:S01]  /*0040*/  VIADD R1, R1, 0xffffffe8 ;  /* 0xffffffe801017836 */ /* 0x001fe20000000000 */
[----:B------:R-:W0:Y:S01]  /*0050*/  LDCU.64 UR8, c[0x0][0x380] ;  /* 0x00007000ff0877ac */ /* 0x000e220008000a00 */
[----:B------:R-:W3:Y:S05]  /*0060*/  LDCU UR7, c[0x0][0x388] ;  /* 0x00007100ff0777ac */ /* 0x000eea0008000800 */
[----:B------:R-:W1:Y:S01]  /*0070*/  LDC R3, c[0x0][0x360] ;  /* 0x0000d800ff037b82 */ /* 0x000e620000000800 */
[----:B------:R-:W4:Y:S01]  /*0080*/  LDCU UR4, c[0x0][0x2f8] ;  /* 0x00005f00ff0477ac */ /* 0x000f220008000800 */
[----:B0-----:R-:W-:-:S04]  /*0090*/  ISETP.NE.U32.AND P0, PT, RZ, UR8, PT ;  /* 0x00000008ff007c0c */ /* 0x001fc8000bf05070 */
[----:B------:R-:W-:Y:S02]  /*00a0*/  ISETP.NE.AND.EX P0, PT, RZ, UR9, PT, P0 ;  /* 0x00000009ff007c0c */ /* 0x000fe4000bf05300 */
[----:B----4-:R-:W-:Y:S01]  /*00b0*/  IADD3 R6, P1, PT, R1, UR4, RZ ;  /* 0x0000000401067c10 */ /* 0x010fe2000ff3e0ff */
[----:B-1----:R-:W-:-:S04]  /*00c0*/  IMAD R2, R3, UR6, R2 ;  /* 0x0000000603027c24 */ /* 0x002fc8000f8e0202 */
[----:B--2---:R-:W-:Y:S01]  /*00d0*/  IMAD.X R7, RZ, RZ, UR5, P1 ;  /* 0x00000005ff077e24 */ /* 0x004fe200088e06ff */
[----:B---3--:R-:W-:-:S13]  /*00e0*/  ISETP.GT.OR P0, PT, R2, UR7, !P0 ;  /* 0x0000000702007c0c */ /* 0x008fda000c704670 */
[----:B------:R-:W-:Y:S05]  /*00f0*/  @P0 EXIT ;  /* 0x000000000000094d */ /* 0x000fea0003800000 */
[----:B------:R-:W0:Y:S01]  /*0100*/  LDCU.64 UR6, c[0x0][0x380] ;  /* 0x00007000ff0677ac */ /* 0x000e220008000a00 */
[----:B------:R-:W1:Y:S01]  /*0110*/  LDCU.64 UR4, c[0x0][0x358] ;  /* 0x00006b00ff0477ac */ /* 0x000e620008000a00 */
[----:B0-----:R-:W-:Y:S02]  /*0120*/  IMAD.U32 R4, RZ, RZ, UR6 ;  /* 0x00000006ff047e24 */ /* 0x001fe4000f8e00ff */
[----:B------:R-:W-:-:S05]  /*0130*/  IMAD.U32 R5, RZ, RZ, UR7 ;  /* 0x00000007ff057e24 */ /* 0x000fca000f8e00ff */
[----:B-1----:R-:W2:Y:S01]  /*0140*/  LD.E R3, desc[UR4][R4.64] ;  /* 0x0000000404037980 */ /* 0x002ea2000c101900 */
[----:B------:R-:W-:Y:S01]  /*0150*/  BSSY.RECONVERGENT B0, `(.L_x_8) ;  /* 0x000000e000007945 */ /* 0x000fe20003800200 */
[----:B--2---:R-:W-:-:S13]  /*0160*/  ISETP.NE.AND P0, PT, R3, R2, PT ;  /* 0x000000020300720c */ /* 0x004fda0003f05270 */
[----:B------:R-:W-:Y:S05]  /*0170*/  @!P0 BRA `(.L_x_9) ;  /* 0x00000000002c8947 */ /* 0x000fea0003800000 */
.L_x_10:
[----:B------:R-:W-:Y:S01]  /*0180*/  ISETP.GT.AND P0, PT, R3, R2, PT ;  /* 0x000000020300720c */ /* 0x000fe20003f04270 */
[----:B------:R-:W-:Y:S02]  /*0190*/  IMAD.MOV.U32 R8, RZ, RZ, R4 ;  /* 0x000000ffff087224 */ /* 0x000fe400078e0004 */
[----:B------:R-:W-:-:S10]  /*01a0*/  IMAD.MOV.U32 R9, RZ, RZ, R5 ;  /* 0x000000ffff097224 */ /* 0x000fd400078e0005 */
[----:B------:R-:W2:Y:S04]  /*01b0*/  @P0 LD.E.64 R4, desc[UR4][R4.64+0x10] ;  /* 0x0000100404040980 */ /* 0x000ea8000c101b00 */
[----:B------:R-:W2:Y:S02]  /*01c0*/  @!P0 LD.E.64 R4, desc[UR4][R8.64+0x18] ;  /* 0x0000180408048980 */ /* 0x000ea4000c101b00 */
[----:B--2---:R-:W-:-:S04]  /*01d0*/  ISETP.NE.U32.AND P0, PT, R4, RZ, PT ;  /* 0x000000ff0400720c */ /* 0x004fc80003f05070 */
[----:B------:R-:W-:-:S13]  /*01e0*/  ISETP.NE.AND.EX P0, PT, R5, RZ, PT, P0 ;  /* 0x000000ff0500720c */ /* 0x000fda0003f05300 */
[----:B------:R-:W-:Y:S05]  /*01f0*/  @!P0 EXIT ;  /* 0x000000000000894d */ /* 0x000fea0003800000 */
[----:B------:R-:W2:Y:S02]  /*0200*/  LD.E R3, desc[UR4][R4.64] ;  /* 0x0000000404037980 */ /* 0x000ea4000c101900 */
[----:B--2---:R-:W-:-:S13]  /*0210*/  ISETP.NE.AND P0, PT, R3, R2, PT ;  /* 0x000000020300720c */ /* 0x004fda0003f05270 */
[----:B------:R-:W-:Y:S05]  /*0220*/  @P0 BRA `(.L_x_10) ;  /* 0xfffffffc00d40947 */ /* 0x000fea000383ffff */
.L_x_9:
[----:B------:R-:W-:Y:S05]  /*0230*/  BSYNC.RECONVERGENT B0 ;  /* 0x0000000000007941 */ /* 0x000fea0003800200 */
.L_x_8:
[----:B------:R-:W2:Y:S01]  /*0240*/  LD.E.U8 R3, desc[UR4][R4.64+0x8] ;  /* 0x0000080404037980 */ /* 0x000ea2000c101100 */
[----:B------:R-:W0:Y:S03]  /*0250*/  LDC.64 R10, c[0x4][0x10] ;  /* 0x01000400ff0a7b82 */ /* 0x000e260000000a00 */
[----:B------:R1:W3:Y:S01]  /*0260*/  LD.E R0, desc[UR4][R4.64+0x4] ;  /* 0x0000040404007980 */ /* 0x0002e2000c101900 */
[----:B------:R-:W-:Y:S01]  /*0270*/  MOV R8, 0x0 ;  /* 0x0000000000087802 */ /* 0x000fe20000000f00 */
[----:B------:R-:W1:Y:S05]  /*0280*/  LDCU.64 UR4, c[0x4][0x18] ;  /* 0x01000300ff0477ac */ /* 0x000e6a0008000a00 */
[----:B------:R-:W4:Y:S01]  /*0290*/  LDC.64 R8, c[0x4][R8] ;  /* 0x0100000008087b82 */ /* 0x000f220000000a00 */
[----:B-1----:R-:W-:-:S02]  /*02a0*/  IMAD.U32 R4, RZ, RZ, UR4 ;  /* 0x00000004ff047e24 */ /* 0x002fc4000f8e00ff */
[----:B------:R-:W-:Y:S01]  /*02b0*/  IMAD.U32 R5, RZ, RZ, UR5 ;  /* 0x00000005ff057e24 */ /* 0x000fe2000f8e00ff */
[----:B--2---:R-:W-:Y:S01]  /*02c0*/  ISETP.NE.AND P0, PT, R3, RZ, PT ;  /* 0x000000ff0300720c */ /* 0x004fe20003f05270 */
[----:B------:R-:W-:Y:S01]  /*02d0*/  IMAD.MOV.U32 R3, RZ, RZ, R2 ;  /* 0x000000ffff037224 */ /* 0x000fe200078e0002 */
[----:B---3--:R-:W-:Y:S04]  /*02e0*/  STL [R1+0x8], R0 ;  /* 0x0000080001007387 */ /* 0x008fe80000100800 */
[----:B------:R1:W-:Y:S07]  /*02f0*/  STL.64 [R1], R2 ;  /* 0x0000000201007387 */ /* 0x0003ee0000100a00 */
[----:B0-----:R-:W1:Y:S08]  /*0300*/  @P0 LDC R10, c[0x4][0x8] ;  /* 0x01000200ff0a0b82 */ /* 0x001e700000000800 */
[----:B------:R-:W0:Y:S01]  /*0310*/  @P0 LDC R11, c[0x4][0xc] ;  /* 0x01000300ff0b0b82 */ /* 0x000e220000000800 */
[----:B-1----:R-:W-:-:S02]  /*0320*/  IMAD.MOV.U32 R2, RZ, RZ, R10 ;  /* 0x000000ffff027224 */ /* 0x002fc400078e000a */
[----:B0-----:R-:W-:-:S05]  /*0330*/  IMAD.MOV.U32 R3, RZ, RZ, R11 ;  /* 0x000000ffff037224 */ /* 0x001fca00078e000b */
[----:B----4-:R0:W-:Y:S02]  /*0340*/  STL.64 [R1+0x10], R2 ;  /* 0x0000100201007387 */ /* 0x0101e40000100a00 */
[----:B------:R-:W-:-:S07]  /*0350*/  LEPC R20, `(.L_x_11) ;  /* 0x000000001014794e */ /* 0x000fce0000000000 */
[----:B0-----:R-:W-:Y:S05]  /*0360*/  CALL.ABS.NOINC R8 ;  /* 0x0000000008007343 */ /* 0x001fea0003c00000 */
.L_x_11:
[----:B------:R-:W-:Y:S05]  /*0370*/  EXIT ;  /* 0x000000000000794d */ /* 0x000fea0003800000 */
.L_x_12:
        /* <DEDUP_REMOVED lines=16> */
.L_x_22:


//--------------------- .text._Z10colorNodesP10RBTreeNodei --------------------------
	.section	.text._Z10colorNodesP10RBTreeNodei,"ax",@progbits
	.align	128
        .global         _Z10colorNodesP10RBTreeNodei
        .type           _Z10colorNodesP10RBTreeNodei,@function
        .size           _Z10colorNodesP10RBTreeNodei,(.L_x_23 - _Z10colorNodesP10RBTreeNodei)
        .other          _Z10colorNodesP10RBTreeNodei,@"STO_CUDA_ENTRY STV_DEFAULT"
_Z10colorNodesP10RBTreeNodei:
.text._Z10colorNodesP10RBTreeNodei:
[----:B------:R-:W-:Y:S01]  /*0000*/  LDC R1, c[0x0][0x37c] ;  /* 0x0000df00ff017b82 */ /* 0x000fe20000000800 */
[----:B------:R-:W0:Y:S07]  /*0010*/  S2R R5, SR_TID.X ;  /* 0x0000000000057919 */ /* 0x000e2e0000002100 */
[----:B------:R-:W0:Y:S01]  /*0020*/  S2UR UR4, SR_CTAID.X ;  /* 0x00000000000479c3 */ /* 0x000e220000002500 */
[----:B------:R-:W1:Y:S07]  /*0030*/  LDCU UR5, c[0x0][0x388] ;  /* 0x00007100ff0577ac */ /* 0x000e6e0008000800 */
[----:B------:R-:W0:Y:S02]  /*0040*/  LDC R0, c[0x0][0x360] ;  /* 0x0000d800ff007b82 */ /* 0x000e240000000800 */
[----:B0-----:R-:W-:-:S05]  /*0050*/  IMAD R5, R0, UR4, R5 ;  /* 0x0000000400057c24 */ /* 0x001fca000f8e0205 */
[----:B-1----:R-:W-:-:S13]  /*0060*/  ISETP.GE.AND P0, PT, R5, UR5, PT ;  /* 0x0000000505007c0c */ /* 0x002fda000bf06270 */
[----:B------:R-:W-:Y:S05]  /*0070*/  @P0 EXIT ;  /* 0x000000000000094d */ /* 0x000fea0003800000 */
[----:B------:R-:W0:Y:S01]  /*0080*/  LDC.64 R2, c[0x0][0x380] ;  /* 0x0000e000ff027b82 */ /* 0x000e220000000a00 */
[----:B------:R-:W1:Y:S01]  /*0090*/  LDCU.64 UR4, c[0x0][0x358] ;  /* 0x00006b00ff0477ac */ /* 0x000e620008000a00 */
[C---:B------:R-:W-:Y:S01]  /*00a0*/  LOP3.LUT R7, R5.reuse, 0x1, RZ, 0xc, !PT ;  /* 0x0000000105077812 */ /* 0x040fe200078e0cff */
[----:B0-----:R-:W-:-:S05]  /*00b0*/  IMAD.WIDE R2, R5, 0x28, R2 ;  /* 0x0000002805027825 */ /* 0x001fca00078e0202 */
[----:B-1----:R-:W-:Y:S01]  /*00c0*/  STG.E.U8 desc[UR4][R2.64+0x8], R7 ;  /* 0x0000080702007986 */ /* 0x002fe2000c101104 */
[----:B------:R-:W-:Y:S05]  /*00d0*/  EXIT ;  /* 0x000000000000794d */ /* 0x000fea0003800000 */
.L_x_13:
        /* <DEDUP_REMOVED lines=10> */
.L_x_23:


//--------------------- .text._Z19storeItemsIntoNodesP10RBTreeNodePiS1_i --------------------------
	.section	.text._Z19storeItemsIntoNodesP10RBTreeNodePiS1_i,"ax",@progbits
	.align	128
        .global         _Z19storeItemsIntoNodesP10RBTreeNodePiS1_i
        .type           _Z19storeItemsIntoNodesP10RBTreeNodePiS1_i,@function
        .size           _Z19storeItemsIntoNodesP10RBTreeNodePiS1_i,(.L_x_24 - _Z19storeItemsIntoNodesP10RBTreeNodePiS1_i)
        .other          _Z19storeItemsIntoNodesP10RBTreeNodePiS1_i,@"STO_CUDA_ENTRY STV_DEFAULT"
_Z19storeItemsIntoNodesP10RBTreeNodePiS1_i:
.text._Z19storeItemsIntoNodesP10RBTreeNodePiS1_i:
        /* <DEDUP_REMOVED lines=8> */
[----:B------:R-:W-:Y:S01]  /*0080*/  VIADD R2, R0, 0x1 ;  /* 0x0000000100027836 */ /* 0x000fe20000000000 */
[----:B------:R-:W-:Y:S01]  /*0090*/  BSSY.RECONVERGENT B0, `(.L_x_14) ;  /* 0x000000a000007945 */ /* 0x000fe20003800200 */
[----:B------:R-:W-:-:S03]  /*00a0*/  IMAD.MOV.U32 R4, RZ, RZ, RZ ;  /* 0x000000ffff047224 */ /* 0x000fc600078e00ff */
[----:B------:R-:W-:-:S13]  /*00b0*/  ISETP.GE.U32.AND P0, PT, R2, 0x2, PT ;  /* 0x000000020200780c */ /* 0x000fda0003f06070 */
[----:B------:R-:W-:Y:S05]  /*00c0*/  @!P0 BRA `(.L_x_15) ;  /* 0x0000000000188947 */ /* 0x000fea0003800000 */
[----:B------:R-:W-:Y:S02]  /*00d0*/  IMAD.MOV.U32 R4, RZ, RZ, RZ ;  /* 0x000000ffff047224 */ /* 0x000fe400078e00ff */
[----:B------:R-:W-:-:S07]  /*00e0*/  IMAD.MOV.U32 R3, RZ, RZ, R2 ;  /* 0x000000ffff037224 */ /* 0x000fce00078e0002 */
.L_x_16:
[----:B------:R-:W-:Y:S01]  /*00f0*/  SHF.R.S32.HI R3, RZ, 0x1, R3 ;  /* 0x00000001ff037819 */ /* 0x000fe20000011403 */
[----:B------:R-:W-:-:S03]  /*0100*/  VIADD R4, R4, 0x1 ;  /* 0x0000000104047836 */ /* 0x000fc60000000000 */
[----:B------:R-:W-:-:S13]  /*0110*/  ISETP.GE.U32.AND P0, PT, R3, 0x2, PT ;  /* 0x000000020300780c */ /* 0x000fda0003f06070 */
[----:B------:R-:W-:Y:S05]  /*0120*/  @P0 BRA `(.L_x_16) ;  /* 0xfffffffc00f00947 */ /* 0x000fea000383ffff */
.L_x_15:
[----:B------:R-:W-:Y:S05]  /*0130*/  BSYNC.RECONVERGENT B0 ;  /* 0x0000000000007941 */ /* 0x000fea0003800200 */
.L_x_14:
[----:B------:R-:W0:Y:S01]  /*0140*/  LDCU UR6, c[0x0][0x398] ;  /* 0x00007300ff0677ac */ /* 0x000e220008000800 */
[----:B------:R-:W-:Y:S01]  /*0150*/  IMAD.MOV.U32 R3, RZ, RZ, 0x1 ;  /* 0x00000001ff037424 */ /* 0x000fe200078e00ff */
[----:B------:R-:W-:Y:S01]  /*0160*/  UMOV UR4, URZ ;  /* 0x000000ff00047c82 */ /* 0x000fe20008000000 */
[----:B0-----:R-:W-:-:S09]  /*0170*/  UISETP.GE.U32.AND UP0, UPT, UR6, 0x2, UPT ;  /* 0x000000020600788c */ /* 0x001fd2000bf06070 */
[----:B------:R-:W-:Y:S05]  /*0180*/  BRA.U !UP0, `(.L_x_17) ;  /* 0x0000000108187547 */ /* 0x000fea000b800000 */
[----:B------:R-:W0:Y:S01]  /*0190*/  LDCU UR5, c[0x0][0x398] ;  /* 0x00007300ff0577ac */ /* 0x000e220008000800 */
[----:B------:R-:W-:-:S05]  /*01a0*/  UMOV UR4, URZ ;  /* 0x000000ff00047c82 */ /* 0x000fca0008000000 */
.L_x_18:
[----:B0-----:R-:W-:Y:S02]  /*01b0*/  USHF.R.S32.HI UR5, URZ, 0x1, UR5 ;  /* 0x00000001ff057899 */ /* 0x001fe40008011405 */
[----:B------:R-:W-:Y:S02]  /*01c0*/  UIADD3 UR4, UPT, UPT, UR4, 0x1, URZ ;  /* 0x0000000104047890 */ /* 0x000fe4000fffe0ff */
[----:B------:R-:W-:-:S09]  /*01d0*/  UISETP.GT.U32.AND UP0, UPT, UR5, 0x1, UPT ;  /* 0x000000010500788c */ /* 0x000fd2000bf04070 */
[----:B------:R-:W-:Y:S05]  /*01e0*/  BRA.U UP0, `(.L_x_18) ;  /* 0xfffffffd00f07547 */ /* 0x000fea000b83ffff */
.L_x_17:
[----:B------:R-:W-:Y:S01]  /*01f0*/  SHF.L.U32 R10, R3, R4, RZ ;  /* 0x00000004030a7219 */ /* 0x000fe200000006ff */
[----:B------:R-:W-:-:S03]  /*0200*/  IMAD.MOV.U32 R7, RZ, RZ, -0x1 ;  /* 0xffffffffff077424 */ /* 0x000fc600078e00ff */
[----:B------:R-:W-:Y:S02]  /*0210*/  IABS R8, R10 ;  /* 0x0000000a00087213 */ /* 0x000fe40000000000 */
[----:B------:R-:W-:Y:S02]  /*0220*/  SHF.L.U32 R5, R7, R4, RZ ;  /* 0x0000000407057219 */ /* 0x000fe400000006ff */
[----:B------:R-:W0:Y:S03]  /*0230*/  I2F.RP R6, R8 ;  /* 0x0000000800067306 */ /* 0x000e260000209400 */
[----:B------:R-:W-:Y:S01]  /*0240*/  IMAD.IADD R5, R2, 0x1, R5 ;  /* 0x0000000102057824 */ /* 0x000fe200078e0205 */
[----:B------:R-:W-:-:S04]  /*0250*/  IABS R2, R10 ;  /* 0x0000000a00027213 */ /* 0x000fc80000000000 */
[----:B------:R-:W-:-:S04]  /*0260*/  LEA R5, R5, 0x1, 0x1 ;  /* 0x0000000105057811 */ /* 0x000fc800078e08ff */
[----:B------:R-:W-:Y:S01]  /*0270*/  SHF.L.U32 R5, R5, UR4, RZ ;  /* 0x0000000405057c19 */ /* 0x000fe200080006ff */
[----:B0-----:R-:W0:Y:S03]  /*0280*/  MUFU.RCP R6, R6 ;  /* 0x0000000600067308 */ /* 0x001e260000001000 */
[----:B------:R-:W-:Y:S02]  /*0290*/  IABS R4, R5 ;  /* 0x0000000500047213 */ /* 0x000fe40000000000 */
[----:B------:R-:W-:-:S04]  /*02a0*/  LOP3.LUT R5, R5, R10, RZ, 0x3c, !PT ;  /* 0x0000000a05057212 */ /* 0x000fc800078e3cff */
[----:B------:R-:W-:Y:S02]  /*02b0*/  ISETP.GE.AND P1, PT, R5, RZ, PT ;  /* 0x000000ff0500720c */ /* 0x000fe40003f26270 */
[----:B------:R-:W-:Y:S02]  /*02c0*/  SHF.L.U32 R5, R7, UR4, RZ ;  /* 0x0000000407057c19 */ /* 0x000fe400080006ff */
[----:B0-----:R-:W-:Y:S01]  /*02d0*/  IADD3 R3, PT, PT, R6, 0xffffffe, RZ ;  /* 0x0ffffffe06037810 */ /* 0x001fe20007ffe0ff */
[----:B------:R-:W-:Y:S02]  /*02e0*/  IMAD.MOV R6, RZ, RZ, -R2 ;  /* 0x000000ffff067224 */ /* 0x000fe400078e0a02 */
[----:B------:R-:W-:-:S03]  /*02f0*/  HFMA2 R2, -RZ, RZ, 0, 0 ;  /* 0x00000000ff027431 */ /* 0x000fc600000001ff */
[----:B------:R-:W0:Y:S02]  /*0300*/  F2I.FTZ.U32.TRUNC.NTZ R3, R3 ;  /* 0x0000000300037305 */ /* 0x000e24000021f000 */
[----:B0-----:R-:W-:-:S04]  /*0310*/  IMAD.MOV R9, RZ, RZ, -R3 ;  /* 0x000000ffff097224 */ /* 0x001fc800078e0a03 */
[----:B------:R-:W-:-:S04]  /*0320*/  IMAD R9, R9, R8, RZ ;  /* 0x0000000809097224 */ /* 0x000fc800078e02ff */
[----:B------:R-:W-:-:S04]  /*0330*/  IMAD.HI.U32 R2, R3, R9, R2 ;  /* 0x0000000903027227 */ /* 0x000fc800078e0002 */
[----:B------:R-:W-:Y:S02]  /*0340*/  IMAD.MOV.U32 R3, RZ, RZ, R4 ;  /* 0x000000ffff037224 */ /* 0x000fe400078e0004 */
[----:B------:R-:W-:Y:S02]  /*0350*/  IMAD.MOV.U32 R4, RZ, RZ, R6 ;  /* 0x000000ffff047224 */ /* 0x000fe400078e0006 */
[----:B------:R-:W-:-:S04]  /*0360*/  IMAD.HI.U32 R2, R2, R3, RZ ;  /* 0x0000000302027227 */ /* 0x000fc800078e00ff */
[----:B------:R-:W-:-:S05]  /*0370*/  IMAD R3, R2, R4, R3 ;  /* 0x0000000402037224 */ /* 0x000fca00078e0203 */
[----:B------:R-:W-:-:S13]  /*0380*/  ISETP.GT.U32.AND P2, PT, R8, R3, PT ;  /* 0x000000030800720c */ /* 0x000fda0003f44070 */
[----:B------:R-:W-:Y:S02]  /*0390*/  @!P2 IMAD.IADD R3, R3, 0x1, -R8 ;  /* 0x000000010303a824 */ /* 0x000fe400078e0a08 */
[----:B------:R-:W-:Y:S01]  /*03a0*/  @!P2 VIADD R2, R2, 0x1 ;  /* 0x000000010202a836 */ /* 0x000fe20000000000 */
[----:B------:R-:W-:Y:S02]  /*03b0*/  ISETP.NE.AND P2, PT, R10, RZ, PT ;  /* 0x000000ff0a00720c */ /* 0x000fe40003f45270 */
[----:B------:R-:W-:-:S13]  /*03c0*/  ISETP.GE.U32.AND P0, PT, R3, R8, PT ;  /* 0x000000080300720c */ /* 0x000fda0003f06070 */
[----:B------:R-:W-:-:S05]  /*03d0*/  @P0 IADD3 R2, PT, PT, R2, 0x1, RZ ;  /* 0x0000000102020810 */ /* 0x000fca0007ffe0ff */
[----:B------:R-:W-:Y:S01]  /*03e0*/  @!P1 IMAD.MOV R2, RZ, RZ, -R2 ;  /* 0x000000ffff029224 */ /* 0x000fe200078e0a02 */
[----:B------:R-:W-:-:S04]  /*03f0*/  @!P2 LOP3.LUT R2, RZ, R10, RZ, 0x33, !PT ;  /* 0x0000000aff02a212 */ /* 0x000fc800078e33ff */
[C---:B------:R-:W-:Y:S02]  /*0400*/  LEA.HI R3, R2.reuse, R2, RZ, 0x1 ;  /* 0x0000000202037211 */ /* 0x040fe400078f08ff */
[----:B------:R-:W-:Y:S02]  /*0410*/  IADD3 R4, PT, PT, R2, UR6, R5 ;  /* 0x0000000602047c10 */ /* 0x000fe4000fffe005 */
[----:B------:R-:W-:-:S04]  /*0420*/  SHF.R.S32.HI R3, RZ, 0x1, R3 ;  /* 0x00000001ff037819 */ /* 0x000fc80000011403 */
[----:B------:R-:W-:-:S04]  /*0430*/  IADD3 R3, PT, PT, R4, 0x1, -R3 ;  /* 0x0000000104037810 */ /* 0x000fc80007ffe803 */
[----:B------:R-:W-:-:S05]  /*0440*/  VIMNMX R9, PT, PT, R2, R3, PT ;  /* 0x0000000302097248 */ /* 0x000fca0003fe0100 */
[----:B------:R-:W-:-:S05]  /*0450*/  VIADD R2, R9, 0xfffffffe ;  /* 0xfffffffe09027836 */ /* 0x000fca0000000000 */
[----:B------:R-:W-:-:S13]  /*0460*/  ISETP.GE.AND P0, PT, R2, UR6, PT ;  /* 0x0000000602007c0c */ /* 0x000fda000bf06270 */
[----:B------:R-:W-:Y:S05]  /*0470*/  @P0 EXIT ;  /* 0x000000000000094d */ /* 0x000fea0003800000 */
[----:B------:R-:W0:Y:S01]  /*0480*/  LDC.64 R2, c[0x0][0x388] ;  /* 0x0000e200ff027b82 */ /* 0x000e220000000a00 */
[----:B------:R-:W1:Y:S07]  /*0490*/  LDCU.64 UR4, c[0x0][0x358] ;  /* 0x00006b00ff0477ac */ /* 0x000e6e0008000a00 */
[----:B------:R-:W2:Y:S08]  /*04a0*/  LDC.64 R4, c[0x0][0x380] ;  /* 0x0000e000ff047b82 */ /* 0x000eb00000000a00 */
[----:B------:R-:W3:Y:S01]  /*04b0*/  LDC.64 R6, c[0x0][0x390] ;  /* 0x0000e400ff067b82 */ /* 0x000ee20000000a00 */
[----:B0-----:R-:W-:-:S06]  /*04c0*/  IMAD.WIDE R2, R9, 0x4, R2 ;  /* 0x0000000409027825 */ /* 0x001fcc00078e0202 */
[----:B-1----:R-:W4:Y:S01]  /*04d0*/  LDG.E R3, desc[UR4][R2.64+-0x4] ;  /* 0xfffffc0402037981 */ /* 0x002f22000c1e1900 */
[----:B--2---:R-:W-:-:S04]  /*04e0*/  IMAD.WIDE R4, R0, 0x28, R4 ;  /* 0x0000002800047825 */ /* 0x004fc800078e0204 */
[----:B---3--:R-:W-:Y:S01]  /*04f0*/  IMAD.WIDE R6, R9, 0x4, R6 ;  /* 0x0000000409067825 */ /* 0x008fe200078e0206 */
[----:B----4-:R-:W-:Y:S05]  /*0500*/  STG.E desc[UR4][R4.64], R3 ;  /* 0x0000000304007986 */ /* 0x010fea000c101904 */
[----:B------:R-:W2:Y:S04]  /*0510*/  LDG.E R7, desc[UR4][R6.64+-0x4] ;  /* 0xfffffc0406077981 */ /* 0x000ea8000c1e1900 */
[----:B--2---:R-:W-:Y:S01]  /*0520*/  STG.E desc[UR4][R4.64+0x4], R7 ;  /* 0x0000040704007986 */ /* 0x004fe2000c101904 */
[----:B------:R-:W-:Y:S05]  /*0530*/  EXIT ;  /* 0x000000000000794d */ /* 0x000fea0003800000 */
.L_x_19:
        /* <DEDUP_REMOVED lines=12> */
.L_x_24:


//--------------------- .text._Z20buildEmptyBinaryTreeP10RBTreeNodei --------------------------
	.section	.text._Z20buildEmptyBinaryTreeP10RBTreeNodei,"ax",@progbits
	.align	128
        .global         _Z20buildEmptyBinaryTreeP10RBTreeNodei
        .type           _Z20buildEmptyBinaryTreeP10RBTreeNodei,@function
        .size           _Z20buildEmptyBinaryTreeP10RBTreeNodei,(.L_x_25 - _Z20buildEmptyBinaryTreeP10RBTreeNodei)
        .other          _Z20buildEmptyBinaryTreeP10RBTreeNodei,@"STO_CUDA_ENTRY STV_DEFAULT"
_Z20buildEmptyBinaryTreeP10RBTreeNodei:
.text._Z20buildEmptyBinaryTreeP10RBTreeNodei:
        /* <DEDUP_REMOVED lines=9> */
[C---:B------:R-:W-:Y:S01]  /*0090*/  IMAD.SHL.U32 R7, R11.reuse, 0x2, RZ ;  /* 0x000000020b077824 */ /* 0x040fe200078e00ff */
[----:B------:R-:W-:Y:S01]  /*00a0*/  ISETP.NE.AND P2, PT, R11, RZ, PT ;  /* 0x000000ff0b00720c */ /* 0x000fe20003f45270 */
[----:B------:R-:W1:Y:S01]  /*00b0*/  LDCU.64 UR4, c[0x0][0x358] ;  /* 0x00006b00ff0477ac */ /* 0x000e620008000a00 */
[----:B------:R-:W-:Y:S02]  /*00c0*/  IMAD.MOV.U32 R12, RZ, RZ, RZ ;  /* 0x000000ffff0c7224 */ /* 0x000fe400078e00ff */
[----:B------:R-:W-:Y:S02]  /*00d0*/  HFMA2 R17, -RZ, RZ, 0, 0 ;  /* 0x00000000ff117431 */ /* 0x000fe400000001ff */
[C---:B------:R-:W-:Y:S01]  /*00e0*/  VIADD R0, R7.reuse, 0x1 ;  /* 0x0000000107007836 */ /* 0x040fe20000000000 */
[----:B------:R-:W-:Y:S01]  /*00f0*/  IADD3 R4, PT, PT, R7, 0x2, RZ ;  /* 0x0000000207047810 */ /* 0x000fe20007ffe0ff */
[----:B------:R-:W-:Y:S01]  /*0100*/  IMAD.MOV.U32 R10, RZ, RZ, RZ ;  /* 0x000000ffff0a7224 */ /* 0x000fe200078e00ff */
[----:B------:R-:W-:-:S02]  /*0110*/  CS2R R8, SRZ ;  /* 0x0000000000087805 */ /* 0x000fc4000001ff00 */
[----:B------:R-:W-:Y:S02]  /*0120*/  MOV R15, RZ ;  /* 0x000000ff000f7202 */ /* 0x000fe40000000f00 */
[----:B------:R-:W-:Y:S02]  /*0130*/  ISETP.GE.AND P0, PT, R0, UR6, PT ;  /* 0x0000000600007c0c */ /* 0x000fe4000bf06270 */
[----:B------:R-:W-:Y:S01]  /*0140*/  ISETP.GE.AND P1, PT, R4, UR6, PT ;  /* 0x0000000604007c0c */ /* 0x000fe2000bf26270 */
[----:B------:R-:W-:-:S05]  /*0150*/  @P2 VIADD R0, R11, 0xffffffff ;  /* 0xffffffff0b002836 */ /* 0x000fca0000000000 */
[----:B------:R-:W-:Y:S01]  /*0160*/  @P2 LEA.HI R0, R0, R0, RZ, 0x1 ;  /* 0x0000000000002211 */ /* 0x000fe200078f08ff */
[----:B0-----:R-:W-:-:S03]  /*0170*/  IMAD.WIDE R6, R7, 0x28, R2 ;  /* 0x0000002807067825 */ /* 0x001fc600078e0202 */
[----:B------:R-:W-:Y:S01]  /*0180*/  @P2 SHF.R.S32.HI R13, RZ, 0x1, R0 ;  /* 0x00000001ff0d2819 */ /* 0x000fe20000011400 */
[--C-:B------:R-:W-:Y:S01]  /*0190*/  IMAD.WIDE R4, R11, 0x28, R2.reuse ;  /* 0x000000280b047825 */ /* 0x100fe200078e0202 */
[C---:B------:R-:W-:Y:S02]  /*01a0*/  @!P0 IADD3 R12, P3, PT, R6.reuse, 0x28, RZ ;  /* 0x00000028060c8810 */ /* 0x040fe40007f7e0ff */
[----:B------:R-:W-:Y:S01]  /*01b0*/  @!P1 IADD3 R10, P4, PT, R6, 0x50, RZ ;  /* 0x00000050060a9810 */ /* 0x000fe20007f9e0ff */
[----:B------:R-:W-:Y:S01]  /*01c0*/  @P2 IMAD.WIDE R8, R13, 0x28, R2 ;  /* 0x000000280d082825 */ /* 0x000fe200078e0202 */
[----:B-1----:R-:W-:Y:S02]  /*01d0*/  STG.E desc[UR4][R4.64], R11 ;  /* 0x0000000b04007986 */ /* 0x002fe4000c101904 */
[----:B------:R-:W-:Y:S01]  /*01e0*/  @!P1 IADD3.X R15, PT, PT, RZ, R7, RZ, P4, !PT ;  /* 0x00000007ff0f9210 */ /* 0x000fe200027fe4ff */
[----:B------:R-:W-:Y:S01]  /*01f0*/  @!P0 IMAD.X R17, RZ, RZ, R7, P3 ;  /* 0x000000ffff118224 */ /* 0x000fe200018e0607 */
[----:B------:R-:W-:Y:S01]  /*0200*/  STG.E.64 desc[UR4][R4.64+0x20], R8 ;  /* 0x0000200804007986 */ /* 0x000fe2000c101b04 */
[----:B------:R-:W-:-:S03]  /*0210*/  IMAD.MOV.U32 R2, RZ, RZ, R12 ;  /* 0x000000ffff027224 */ /* 0x000fc600078e000c */
[----:B------:R-:W-:-:S05]  /*0220*/  MOV R3, R17 ;  /* 0x0000001100037202 */ /* 0x000fca0000000f00 */
[----:B------:R0:W-:Y:S02]  /*0230*/  STG.E.64 desc[UR4][R4.64+0x10], R2 ;  /* 0x0000100204007986 */ /* 0x0001e4000c101b04 */
[----:B0-----:R-:W-:Y:S01]  /*0240*/  IMAD.MOV.U32 R2, RZ, RZ, R10 ;  /* 0x000000ffff027224 */ /* 0x001fe200078e000a */
[----:B------:R-:W-:-:S05]  /*0250*/  MOV R3, R15 ;  /* 0x0000000f00037202 */ /* 0x000fca0000000f00 */
[----:B------:R-:W-:Y:S01]  /*0260*/  STG.E.64 desc[UR4][R4.64+0x18], R2 ;  /* 0x0000180204007986 */ /* 0x000fe2000c101b04 */
[----:B------:R-:W-:Y:S05]  /*0270*/  EXIT ;  /* 0x000000000000794d */ /* 0x000fea0003800000 */
.L_x_20:
        /* <DEDUP_REMOVED lines=16> */
.L_x_25:


//--------------------- .nv.global.init           --------------------------
	.section	.nv.global.init,"aw",@progbits
.nv.global.init:
	.type		$str$1,@object
	.size		$str$1,($str - $str$1)
$str$1:
        /*0000*/ 	.byte	0x52, 0x65, 0x64, 0x00
	.type		$str,@object
	.size		$str,($str$3 - $str)
$str:
        /*0004*/ 	.byte	0x42, 0x6c, 0x61, 0x63, 0x6b, 0x00
	.type		$str$3,@object
	.size		$str$3,($str$2 - $str$3)
$str$3:
        /*000a*/ 	.byte	0x4e, 0x6f, 0x64, 0x65, 0x20, 0x25, 0x64, 0x3a, 0x20, 0x4e, 0x6f, 0x74, 0x20, 0x46, 0x6f, 0x75
        /*001a*/ 	.byte	0x6e, 0x64, 0x0a, 0x00
	.type		$str$2,@object
	.size		$str$2,(.L_2 - $str$2)
$str$2:
        /*001e*/ 	.byte	0x4e, 0x6f, 0x64, 0x65, 0x20, 0x25, 0x64, 0x3a, 0x20, 0x49, 0x6e, 0x64, 0x65, 0x78, 0x20, 0x3d
        /*002e*/ 	.byte	0x20, 0x25, 0x64, 0x2c, 0x20, 0x56, 0x61, 0x6c, 0x75, 0x65, 0x20, 0x3d, 0x20, 0x25, 0x64, 0x2c
        /*003e*/ 	.byte	0x20, 0x43, 0x6f, 0x6c, 0x6f, 0x72, 0x20, 0x3d, 0x20, 0x25, 0x73, 0x0a, 0x00
.L_2:


//--------------------- .nv.shared.reserved.0     --------------------------
	.section	.nv.shared.reserved.0,"aw",@nobits
	.weak		__nv_reservedSMEM_offset_0_alias
	.size		__nv_reservedSMEM_offset_0_alias, 0, 64
	.other		__nv_reservedSMEM_offset_0_alias,@"STO_CUDA_RESERVED_SHARED STV_DEFAULT"
__nv_reservedSMEM_offset_0_alias:
	.zero		0
	.zero		64


//--------------------- .nv.constant0._Z8findNodeP10RBTreeNodePii --------------------------
	.section	.nv.constant0._Z8findNodeP10RBTreeNodePii,"a",@progbits
	.sectionflags	@""
	.align	4
.nv.constant0._Z8findNodeP10RBTreeNodePii:
	.zero		916


//--------------------- .nv.constant0._Z13printEachNodeP10RBTreeNodei --------------------------
	.section	.nv.constant0._Z13printEachNodeP10RBTreeNodei,"a",@progbits
	.sectionflags	@""
	.align	4
.nv.constant0._Z13printEachNodeP10RBTreeNodei:
	.zero		908


//--------------------- .nv.constant0._Z10colorNodesP10RBTreeNodei --------------------------
	.section	.nv.constant0._Z10colorNodesP10RBTreeNodei,"a",@progbits
	.sectionflags	@""
	.align	4
.nv.constant0._Z10colorNodesP10RBTreeNodei:
	.zero		908


//--------------------- .nv.constant0._Z19storeItemsIntoNodesP10RBTreeNodePiS1_i --------------------------
	.section	.nv.constant0._Z19storeItemsIntoNodesP10RBTreeNodePiS1_i,"a",@progbits
	.sectionflags	@""
	.align	4
.nv.constant0._Z19storeItemsIntoNodesP10RBTreeNodePiS1_i:
	.zero		924


//--------------------- .nv.constant0._Z20buildEmptyBinaryTreeP10RBTreeNodei --------------------------
	.section	.nv.constant0._Z20buildEmptyBinaryTreeP10RBTreeNodei,"a",@progbits
	.sectionflags	@""
	.align	4
.nv.constant0._Z20buildEmptyBinaryTreeP10RBTreeNodei:
	.zero		908


//--------------------- SYMBOLS --------------------------

	.type		.nv.reservedSmem.offset0,@object
	.size		.nv.reservedSmem.offset0,0x4
	.type		vprintf,@function
